//
// Generated by NVIDIA NVVM Compiler
//
// Compiler Build ID: CL-36424714
// Cuda compilation tools, release 13.0, V13.0.88
// Based on NVVM 20.0.0
//

.version 9.0
.target sm_100
.address_size 64

	// .globl	relu_forward

.visible .entry relu_forward(
	.param .u64 .ptr .align 1 relu_forward_param_0,
	.param .u64 .ptr .align 1 relu_forward_param_1,
	.param .u32 relu_forward_param_2
)
{
	.reg .pred 	%p<3>;
	.reg .b32 	%r<10>;
	.reg .b32 	%f<2>;
	.reg .b64 	%rd<11>;

	ld.param.u64 	%rd2, [relu_forward_param_0];
	ld.param.u64 	%rd3, [relu_forward_param_1];
	ld.param.u32 	%r2, [relu_forward_param_2];
	cvta.to.global.u64 	%rd1, %rd3;
	mov.u32 	%r3, %ctaid.x;
	mov.u32 	%r4, %ctaid.y;
	mov.u32 	%r5, %nctaid.x;
	mad.lo.s32 	%r6, %r4, %r5, %r3;
	mov.u32 	%r7, %ntid.x;
	mov.u32 	%r8, %tid.x;
	mad.lo.s32 	%r1, %r6, %r7, %r8;
	setp.ge.s32 	%p1, %r1, %r2;
	@%p1 bra 	$L__BB0_4;
	cvta.to.global.u64 	%rd4, %rd2;
	mul.wide.s32 	%rd5, %r1, 4;
	add.s64 	%rd6, %rd4, %rd5;
	ld.global.f32 	%f1, [%rd6];
	setp.leu.f32 	%p2, %f1, 0f00000000;
	@%p2 bra 	$L__BB0_3;
	add.s64 	%rd10, %rd1, %rd5;
	st.global.f32 	[%rd10], %f1;
	bra.uni 	$L__BB0_4;
$L__BB0_3:
	add.s64 	%rd8, %rd1, %rd5;
	mov.b32 	%r9, 0;
	st.global.u32 	[%rd8], %r9;
$L__BB0_4:
	ret;

}
	// .globl	relu_backward
.visible .entry relu_backward(
	.param .u64 .ptr .align 1 relu_backward_param_0,
	.param .u64 .ptr .align 1 relu_backward_param_1,
	.param .u64 .ptr .align 1 relu_backward_param_2,
	.param .u32 relu_backward_param_3
)
{
	.reg .pred 	%p<3>;
	.reg .b32 	%r<10>;
	.reg .b32 	%f<3>;
	.reg .b64 	%rd<14>;

	ld.param.u64 	%rd2, [relu_backward_param_0];
	ld.param.u64 	%rd3, [relu_backward_param_1];
	ld.param.u64 	%rd4, [relu_backward_param_2];
	ld.param.u32 	%r2, [relu_backward_param_3];
	cvta.to.global.u64 	%rd1, %rd4;
	mov.u32 	%r3, %ctaid.x;
	mov.u32 	%r4, %ctaid.y;
	mov.u32 	%r5, %nctaid.x;
	mad.lo.s32 	%r6, %r4, %r5, %r3;
	mov.u32 	%r7, %ntid.x;
	mov.u32 	%r8, %tid.x;
	mad.lo.s32 	%r1, %r6, %r7, %r8;
	setp.ge.s32 	%p1, %r1, %r2;
	@%p1 bra 	$L__BB1_4;
	cvta.to.global.u64 	%rd5, %rd2;
	mul.wide.s32 	%rd6, %r1, 4;
	add.s64 	%rd7, %rd5, %rd6;
	ld.global.f32 	%f1, [%rd7];
	setp.leu.f32 	%p2, %f1, 0f00000000;
	@%p2 bra 	$L__BB1_3;
	cvta.to.global.u64 	%rd10, %rd3;
	add.s64 	%rd12, %rd10, %rd6;
	ld.global.f32 	%f2, [%rd12];
	add.s64 	%rd13, %rd1, %rd6;
	st.global.f32 	[%rd13], %f2;
	bra.uni 	$L__BB1_4;
$L__BB1_3:
	add.s64 	%rd9, %rd1, %rd6;
	mov.b32 	%r9, 0;
	st.global.u32 	[%rd9], %r9;
$L__BB1_4:
	ret;

}
	// .globl	relu_backward_temp
.visible .entry relu_backward_temp(
	.param .u64 .ptr .align 1 relu_backward_temp_param_0,
	.param .u64 .ptr .align 1 relu_backward_temp_param_1,
	.param .u64 .ptr .align 1 relu_backward_temp_param_2,
	.param .u32 relu_backward_temp_param_3
)
{
	.reg .pred 	%p<3>;
	.reg .b32 	%r<9>;
	.reg .b32 	%f<7>;
	.reg .b64 	%rd<14>;

	ld.param.u64 	%rd2, [relu_backward_temp_param_0];
	ld.param.u64 	%rd3, [relu_backward_temp_param_1];
	ld.param.u64 	%rd4, [relu_backward_temp_param_2];
	ld.param.u32 	%r2, [relu_backward_temp_param_3];
	cvta.to.global.u64 	%rd1, %rd4;
	mov.u32 	%r3, %ctaid.x;
	mov.u32 	%r4, %ctaid.y;
	mov.u32 	%r5, %nctaid.x;
	mad.lo.s32 	%r6, %r4, %r5, %r3;
	mov.u32 	%r7, %ntid.x;
	mov.u32 	%r8, %tid.x;
	mad.lo.s32 	%r1, %r6, %r7, %r8;
	setp.ge.s32 	%p1, %r1, %r2;
	@%p1 bra 	$L__BB2_4;
	cvta.to.global.u64 	%rd5, %rd2;
	mul.wide.s32 	%rd6, %r1, 4;
	add.s64 	%rd7, %rd5, %rd6;
	ld.global.f32 	%f1, [%rd7];
	setp.leu.f32 	%p2, %f1, 0f00000000;
	@%p2 bra 	$L__BB2_3;
	cvta.to.global.u64 	%rd10, %rd3;
	add.s64 	%rd12, %rd10, %rd6;
	ld.global.f32 	%f4, [%rd12];
	add.s64 	%rd13, %rd1, %rd6;
	ld.global.f32 	%f5, [%rd13];
	add.f32 	%f6, %f4, %f5;
	st.global.f32 	[%rd13], %f6;
	bra.uni 	$L__BB2_4;
$L__BB2_3:
	add.s64 	%rd9, %rd1, %rd6;
	ld.global.f32 	%f2, [%rd9];
	add.f32 	%f3, %f2, 0f00000000;
	st.global.f32 	[%rd9], %f3;
$L__BB2_4:
	ret;

}
	// .globl	leakyRelu_forward
.visible .entry leakyRelu_forward(
	.param .u64 .ptr .align 1 leakyRelu_forward_param_0,
	.param .u64 .ptr .align 1 leakyRelu_forward_param_1,
	.param .u32 leakyRelu_forward_param_2,
	.param .f32 leakyRelu_forward_param_3
)
{
	.reg .pred 	%p<3>;
	.reg .b32 	%r<9>;
	.reg .b32 	%f<4>;
	.reg .b64 	%rd<11>;

	ld.param.u64 	%rd2, [leakyRelu_forward_param_0];
	ld.param.u64 	%rd3, [leakyRelu_forward_param_1];
	ld.param.u32 	%r2, [leakyRelu_forward_param_2];
	ld.param.f32 	%f2, [leakyRelu_forward_param_3];
	cvta.to.global.u64 	%rd1, %rd3;
	mov.u32 	%r3, %ctaid.x;
	mov.u32 	%r4, %ctaid.y;
	mov.u32 	%r5, %nctaid.x;
	mad.lo.s32 	%r6, %r4, %r5, %r3;
	mov.u32 	%r7, %ntid.x;
	mov.u32 	%r8, %tid.x;
	mad.lo.s32 	%r1, %r6, %r7, %r8;
	setp.ge.s32 	%p1, %r1, %r2;
	@%p1 bra 	$L__BB3_4;
	cvta.to.global.u64 	%rd4, %rd2;
	mul.wide.s32 	%rd5, %r1, 4;
	add.s64 	%rd6, %rd4, %rd5;
	ld.global.f32 	%f1, [%rd6];
	setp.leu.f32 	%p2, %f1, 0f00000000;
	@%p2 bra 	$L__BB3_3;
	add.s64 	%rd10, %rd1, %rd5;
	st.global.f32 	[%rd10], %f1;
	bra.uni 	$L__BB3_4;
$L__BB3_3:
	mul.f32 	%f3, %f2, %f1;
	add.s64 	%rd8, %rd1, %rd5;
	st.global.f32 	[%rd8], %f3;
$L__BB3_4:
	ret;

}
	// .globl	leakyRelu_backward
.visible .entry leakyRelu_backward(
	.param .u64 .ptr .align 1 leakyRelu_backward_param_0,
	.param .u64 .ptr .align 1 leakyRelu_backward_param_1,
	.param .u64 .ptr .align 1 leakyRelu_backward_param_2,
	.param .u32 leakyRelu_backward_param_3,
	.param .f32 leakyRelu_backward_param_4
)
{
	.reg .pred 	%p<3>;
	.reg .b32 	%r<9>;
	.reg .b32 	%f<6>;
	.reg .b64 	%rd<15>;

	ld.param.u64 	%rd3, [leakyRelu_backward_param_0];
	ld.param.u64 	%rd4, [leakyRelu_backward_param_1];
	ld.param.u64 	%rd5, [leakyRelu_backward_param_2];
	ld.param.u32 	%r2, [leakyRelu_backward_param_3];
	ld.param.f32 	%f1, [leakyRelu_backward_param_4];
	cvta.to.global.u64 	%rd1, %rd5;
	cvta.to.global.u64 	%rd2, %rd4;
	mov.u32 	%r3, %ctaid.x;
	mov.u32 	%r4, %ctaid.y;
	mov.u32 	%r5, %nctaid.x;
	mad.lo.s32 	%r6, %r4, %r5, %r3;
	mov.u32 	%r7, %ntid.x;
	mov.u32 	%r8, %tid.x;
	mad.lo.s32 	%r1, %r6, %r7, %r8;
	setp.ge.s32 	%p1, %r1, %r2;
	@%p1 bra 	$L__BB4_4;
	cvta.to.global.u64 	%rd6, %rd3;
	mul.wide.s32 	%rd7, %r1, 4;
	add.s64 	%rd8, %rd6, %rd7;
	ld.global.f32 	%f2, [%rd8];
	setp.leu.f32 	%p2, %f2, 0f00000000;
	@%p2 bra 	$L__BB4_3;
	add.s64 	%rd13, %rd2, %rd7;
	ld.global.f32 	%f5, [%rd13];
	add.s64 	%rd14, %rd1, %rd7;
	st.global.f32 	[%rd14], %f5;
	bra.uni 	$L__BB4_4;
$L__BB4_3:
	add.s64 	%rd10, %rd2, %rd7;
	ld.global.f32 	%f3, [%rd10];
	mul.f32 	%f4, %f1, %f3;
	add.s64 	%rd11, %rd1, %rd7;
	st.global.f32 	[%rd11], %f4;
$L__BB4_4:
	ret;

}
	// .globl	leakyRelu_backward_temp
.visible .entry leakyRelu_backward_temp(
	.param .u64 .ptr .align 1 leakyRelu_backward_temp_param_0,
	.param .u64 .ptr .align 1 leakyRelu_backward_temp_param_1,
	.param .u64 .ptr .align 1 leakyRelu_backward_temp_param_2,
	.param .u32 leakyRelu_backward_temp_param_3,
	.param .f32 leakyRelu_backward_temp_param_4
)
{
	.reg .pred 	%p<3>;
	.reg .b32 	%r<9>;
	.reg .b32 	%f<9>;
	.reg .b64 	%rd<15>;

	ld.param.u64 	%rd3, [leakyRelu_backward_temp_param_0];
	ld.param.u64 	%rd4, [leakyRelu_backward_temp_param_1];
	ld.param.u64 	%rd5, [leakyRelu_backward_temp_param_2];
	ld.param.u32 	%r2, [leakyRelu_backward_temp_param_3];
	ld.param.f32 	%f1, [leakyRelu_backward_temp_param_4];
	cvta.to.global.u64 	%rd1, %rd5;
	cvta.to.global.u64 	%rd2, %rd4;
	mov.u32 	%r3, %ctaid.x;
	mov.u32 	%r4, %ctaid.y;
	mov.u32 	%r5, %nctaid.x;
	mad.lo.s32 	%r6, %r4, %r5, %r3;
	mov.u32 	%r7, %ntid.x;
	mov.u32 	%r8, %tid.x;
	mad.lo.s32 	%r1, %r6, %r7, %r8;
	setp.ge.s32 	%p1, %r1, %r2;
	@%p1 bra 	$L__BB5_4;
	cvta.to.global.u64 	%rd6, %rd3;
	mul.wide.s32 	%rd7, %r1, 4;
	add.s64 	%rd8, %rd6, %rd7;
	ld.global.f32 	%f2, [%rd8];
	setp.leu.f32 	%p2, %f2, 0f00000000;
	@%p2 bra 	$L__BB5_3;
	add.s64 	%rd13, %rd2, %rd7;
	ld.global.f32 	%f6, [%rd13];
	add.s64 	%rd14, %rd1, %rd7;
	ld.global.f32 	%f7, [%rd14];
	add.f32 	%f8, %f6, %f7;
	st.global.f32 	[%rd14], %f8;
	bra.uni 	$L__BB5_4;
$L__BB5_3:
	add.s64 	%rd10, %rd2, %rd7;
	ld.global.f32 	%f3, [%rd10];
	add.s64 	%rd11, %rd1, %rd7;
	ld.global.f32 	%f4, [%rd11];
	fma.rn.f32 	%f5, %f1, %f3, %f4;
	st.global.f32 	[%rd11], %f5;
$L__BB5_4:
	ret;

}
	// .globl	sigmod_forward
.visible .entry sigmod_forward(
	.param .u64 .ptr .align 1 sigmod_forward_param_0,
	.param .u64 .ptr .align 1 sigmod_forward_param_1,
	.param .u32 sigmod_forward_param_2
)
{
	.reg .pred 	%p<2>;
	.reg .b32 	%r<11>;
	.reg .b32 	%f<15>;
	.reg .b64 	%rd<8>;

	ld.param.u64 	%rd1, [sigmod_forward_param_0];
	ld.param.u64 	%rd2, [sigmod_forward_param_1];
	ld.param.u32 	%r2, [sigmod_forward_param_2];
	mov.u32 	%r3, %ctaid.x;
	mov.u32 	%r4, %ctaid.y;
	mov.u32 	%r5, %nctaid.x;
	mad.lo.s32 	%r6, %r4, %r5, %r3;
	mov.u32 	%r7, %ntid.x;
	mov.u32 	%r8, %tid.x;
	mad.lo.s32 	%r1, %r6, %r7, %r8;
	setp.ge.s32 	%p1, %r1, %r2;
	@%p1 bra 	$L__BB6_2;
	cvta.to.global.u64 	%rd3, %rd1;
	cvta.to.global.u64 	%rd4, %rd2;
	mul.wide.s32 	%rd5, %r1, 4;
	add.s64 	%rd6, %rd3, %rd5;
	ld.global.f32 	%f1, [%rd6];
	fma.rn.f32 	%f2, %f1, 0fBBBB989D, 0f3F000000;
	cvt.sat.f32.f32 	%f3, %f2;
	mov.f32 	%f4, 0f4B400001;
	mov.f32 	%f5, 0f437C0000;
	fma.rm.f32 	%f6, %f3, %f5, %f4;
	add.f32 	%f7, %f6, 0fCB40007F;
	neg.f32 	%f8, %f7;
	fma.rn.f32 	%f9, %f1, 0fBFB8AA3B, %f8;
	fma.rn.f32 	%f10, %f1, 0fB2A57060, %f9;
	mov.b32 	%r9, %f6;
	shl.b32 	%r10, %r9, 23;
	mov.b32 	%f11, %r10;
	ex2.approx.ftz.f32 	%f12, %f10;
	fma.rn.f32 	%f13, %f12, %f11, 0f3F800000;
	rcp.rn.f32 	%f14, %f13;
	add.s64 	%rd7, %rd4, %rd5;
	st.global.f32 	[%rd7], %f14;
$L__BB6_2:
	ret;

}
	// .globl	sigmod_backward
.visible .entry sigmod_backward(
	.param .u64 .ptr .align 1 sigmod_backward_param_0,
	.param .u64 .ptr .align 1 sigmod_backward_param_1,
	.param .u64 .ptr .align 1 sigmod_backward_param_2,
	.param .u32 sigmod_backward_param_3
)
{
	.reg .pred 	%p<2>;
	.reg .b32 	%r<9>;
	.reg .b32 	%f<7>;
	.reg .b64 	%rd<11>;

	ld.param.u64 	%rd1, [sigmod_backward_param_0];
	ld.param.u64 	%rd2, [sigmod_backward_param_1];
	ld.param.u64 	%rd3, [sigmod_backward_param_2];
	ld.param.u32 	%r2, [sigmod_backward_param_3];
	mov.u32 	%r3, %ctaid.x;
	mov.u32 	%r4, %ctaid.y;
	mov.u32 	%r5, %nctaid.x;
	mad.lo.s32 	%r6, %r4, %r5, %r3;
	mov.u32 	%r7, %ntid.x;
	mov.u32 	%r8, %tid.x;
	mad.lo.s32 	%r1, %r6, %r7, %r8;
	setp.ge.s32 	%p1, %r1, %r2;
	@%p1 bra 	$L__BB7_2;
	cvta.to.global.u64 	%rd4, %rd2;
	cvta.to.global.u64 	%rd5, %rd1;
	cvta.to.global.u64 	%rd6, %rd3;
	mul.wide.s32 	%rd7, %r1, 4;
	add.s64 	%rd8, %rd4, %rd7;
	ld.global.f32 	%f1, [%rd8];
	add.s64 	%rd9, %rd5, %rd7;
	ld.global.f32 	%f2, [%rd9];
	mul.f32 	%f3, %f1, %f2;
	mov.f32 	%f4, 0f3F800000;
	sub.f32 	%f5, %f4, %f2;
	mul.f32 	%f6, %f3, %f5;
	add.s64 	%rd10, %rd6, %rd7;
	st.global.f32 	[%rd10], %f6;
$L__BB7_2:
	ret;

}
	// .globl	sigmod_backward_temp
.visible .entry sigmod_backward_temp(
	.param .u64 .ptr .align 1 sigmod_backward_temp_param_0,
	.param .u64 .ptr .align 1 sigmod_backward_temp_param_1,
	.param .u64 .ptr .align 1 sigmod_backward_temp_param_2,
	.param .u32 sigmod_backward_temp_param_3
)
{
	.reg .pred 	%p<2>;
	.reg .b32 	%r<9>;
	.reg .b32 	%f<8>;
	.reg .b64 	%rd<11>;

	ld.param.u64 	%rd1, [sigmod_backward_temp_param_0];
	ld.param.u64 	%rd2, [sigmod_backward_temp_param_1];
	ld.param.u64 	%rd3, [sigmod_backward_temp_param_2];
	ld.param.u32 	%r2, [sigmod_backward_temp_param_3];
	mov.u32 	%r3, %ctaid.x;
	mov.u32 	%r4, %ctaid.y;
	mov.u32 	%r5, %nctaid.x;
	mad.lo.s32 	%r6, %r4, %r5, %r3;
	mov.u32 	%r7, %ntid.x;
	mov.u32 	%r8, %tid.x;
	mad.lo.s32 	%r1, %r6, %r7, %r8;
	setp.ge.s32 	%p1, %r1, %r2;
	@%p1 bra 	$L__BB8_2;
	cvta.to.global.u64 	%rd4, %rd2;
	cvta.to.global.u64 	%rd5, %rd1;
	cvta.to.global.u64 	%rd6, %rd3;
	mul.wide.s32 	%rd7, %r1, 4;
	add.s64 	%rd8, %rd4, %rd7;
	ld.global.f32 	%f1, [%rd8];
	add.s64 	%rd9, %rd5, %rd7;
	ld.global.f32 	%f2, [%rd9];
	mul.f32 	%f3, %f1, %f2;
	mov.f32 	%f4, 0f3F800000;
	sub.f32 	%f5, %f4, %f2;
	add.s64 	%rd10, %rd6, %rd7;
	ld.global.f32 	%f6, [%rd10];
	fma.rn.f32 	%f7, %f3, %f5, %f6;
	st.global.f32 	[%rd10], %f7;
$L__BB8_2:
	ret;

}
	// .globl	tanh_forward
.visible .entry tanh_forward(
	.param .u64 .ptr .align 1 tanh_forward_param_0,
	.param .u64 .ptr .align 1 tanh_forward_param_1,
	.param .u32 tanh_forward_param_2
)
{
	.reg .pred 	%p<2>;
	.reg .b32 	%r<13>;
	.reg .b32 	%f<27>;
	.reg .b64 	%rd<8>;

	ld.param.u64 	%rd1, [tanh_forward_param_0];
	ld.param.u64 	%rd2, [tanh_forward_param_1];
	ld.param.u32 	%r2, [tanh_forward_param_2];
	mov.u32 	%r3, %ctaid.x;
	mov.u32 	%r4, %ctaid.y;
	mov.u32 	%r5, %nctaid.x;
	mad.lo.s32 	%r6, %r4, %r5, %r3;
	mov.u32 	%r7, %ntid.x;
	mov.u32 	%r8, %tid.x;
	mad.lo.s32 	%r1, %r6, %r7, %r8;
	setp.ge.s32 	%p1, %r1, %r2;
	@%p1 bra 	$L__BB9_2;
	cvta.to.global.u64 	%rd3, %rd1;
	cvta.to.global.u64 	%rd4, %rd2;
	mul.wide.s32 	%rd5, %r1, 4;
	add.s64 	%rd6, %rd3, %rd5;
	ld.global.f32 	%f1, [%rd6];
	fma.rn.f32 	%f2, %f1, 0f3BBB989D, 0f3F000000;
	cvt.sat.f32.f32 	%f3, %f2;
	mov.f32 	%f4, 0f4B400001;
	mov.f32 	%f5, 0f437C0000;
	fma.rm.f32 	%f6, %f3, %f5, %f4;
	add.f32 	%f7, %f6, 0fCB40007F;
	neg.f32 	%f8, %f7;
	fma.rn.f32 	%f9, %f1, 0f3FB8AA3B, %f8;
	fma.rn.f32 	%f10, %f1, 0f32A57060, %f9;
	mov.b32 	%r9, %f6;
	shl.b32 	%r10, %r9, 23;
	mov.b32 	%f11, %r10;
	ex2.approx.ftz.f32 	%f12, %f10;
	mul.f32 	%f13, %f12, %f11;
	fma.rn.f32 	%f14, %f1, 0fBBBB989D, 0f3F000000;
	cvt.sat.f32.f32 	%f15, %f14;
	fma.rm.f32 	%f16, %f15, %f5, %f4;
	add.f32 	%f17, %f16, 0fCB40007F;
	neg.f32 	%f18, %f17;
	fma.rn.f32 	%f19, %f1, 0fBFB8AA3B, %f18;
	fma.rn.f32 	%f20, %f1, 0fB2A57060, %f19;
	mov.b32 	%r11, %f16;
	shl.b32 	%r12, %r11, 23;
	mov.b32 	%f21, %r12;
	ex2.approx.ftz.f32 	%f22, %f20;
	mul.f32 	%f23, %f22, %f21;
	sub.f32 	%f24, %f13, %f23;
	add.f32 	%f25, %f13, %f23;
	div.rn.f32 	%f26, %f24, %f25;
	add.s64 	%rd7, %rd4, %rd5;
	st.global.f32 	[%rd7], %f26;
$L__BB9_2:
	ret;

}
	// .globl	tanh_backward
.visible .entry tanh_backward(
	.param .u64 .ptr .align 1 tanh_backward_param_0,
	.param .u64 .ptr .align 1 tanh_backward_param_1,
	.param .u64 .ptr .align 1 tanh_backward_param_2,
	.param .u32 tanh_backward_param_3
)
{
	.reg .pred 	%p<2>;
	.reg .b32 	%r<9>;
	.reg .b32 	%f<7>;
	.reg .b64 	%rd<11>;

	ld.param.u64 	%rd1, [tanh_backward_param_0];
	ld.param.u64 	%rd2, [tanh_backward_param_1];
	ld.param.u64 	%rd3, [tanh_backward_param_2];
	ld.param.u32 	%r2, [tanh_backward_param_3];
	mov.u32 	%r3, %ctaid.x;
	mov.u32 	%r4, %ctaid.y;
	mov.u32 	%r5, %nctaid.x;
	mad.lo.s32 	%r6, %r4, %r5, %r3;
	mov.u32 	%r7, %ntid.x;
	mov.u32 	%r8, %tid.x;
	mad.lo.s32 	%r1, %r6, %r7, %r8;
	setp.ge.s32 	%p1, %r1, %r2;
	@%p1 bra 	$L__BB10_2;
	cvta.to.global.u64 	%rd4, %rd2;
	cvta.to.global.u64 	%rd5, %rd1;
	cvta.to.global.u64 	%rd6, %rd3;
	mul.wide.s32 	%rd7, %r1, 4;
	add.s64 	%rd8, %rd4, %rd7;
	ld.global.f32 	%f1, [%rd8];
	add.s64 	%rd9, %rd5, %rd7;
	ld.global.f32 	%f2, [%rd9];
	mul.f32 	%f3, %f2, %f2;
	mov.f32 	%f4, 0f3F800000;
	sub.f32 	%f5, %f4, %f3;
	mul.f32 	%f6, %f1, %f5;
	add.s64 	%rd10, %rd6, %rd7;
	st.global.f32 	[%rd10], %f6;
$L__BB10_2:
	ret;

}
	// .globl	tanh_backward_temp
.visible .entry tanh_backward_temp(
	.param .u64 .ptr .align 1 tanh_backward_temp_param_0,
	.param .u64 .ptr .align 1 tanh_backward_temp_param_1,
	.param .u64 .ptr .align 1 tanh_backward_temp_param_2,
	.param .u32 tanh_backward_temp_param_3
)
{
	.reg .pred 	%p<2>;
	.reg .b32 	%r<9>;
	.reg .b32 	%f<8>;
	.reg .b64 	%rd<11>;

	ld.param.u64 	%rd1, [tanh_backward_temp_param_0];
	ld.param.u64 	%rd2, [tanh_backward_temp_param_1];
	ld.param.u64 	%rd3, [tanh_backward_temp_param_2];
	ld.param.u32 	%r2, [tanh_backward_temp_param_3];
	mov.u32 	%r3, %ctaid.x;
	mov.u32 	%r4, %ctaid.y;
	mov.u32 	%r5, %nctaid.x;
	mad.lo.s32 	%r6, %r4, %r5, %r3;
	mov.u32 	%r7, %ntid.x;
	mov.u32 	%r8, %tid.x;
	mad.lo.s32 	%r1, %r6, %r7, %r8;
	setp.ge.s32 	%p1, %r1, %r2;
	@%p1 bra 	$L__BB11_2;
	cvta.to.global.u64 	%rd4, %rd2;
	cvta.to.global.u64 	%rd5, %rd1;
	cvta.to.global.u64 	%rd6, %rd3;
	mul.wide.s32 	%rd7, %r1, 4;
	add.s64 	%rd8, %rd4, %rd7;
	ld.global.f32 	%f1, [%rd8];
	add.s64 	%rd9, %rd5, %rd7;
	ld.global.f32 	%f2, [%rd9];
	mul.f32 	%f3, %f2, %f2;
	mov.f32 	%f4, 0f3F800000;
	sub.f32 	%f5, %f4, %f3;
	add.s64 	%rd10, %rd6, %rd7;
	ld.global.f32 	%f6, [%rd10];
	fma.rn.f32 	%f7, %f1, %f5, %f6;
	st.global.f32 	[%rd10], %f7;
$L__BB11_2:
	ret;

}
	// .globl	silu_forward
.visible .entry silu_forward(
	.param .u64 .ptr .align 1 silu_forward_param_0,
	.param .u64 .ptr .align 1 silu_forward_param_1,
	.param .u32 silu_forward_param_2
)
{
	.reg .pred 	%p<2>;
	.reg .b32 	%r<11>;
	.reg .b32 	%f<15>;
	.reg .b64 	%rd<8>;

	ld.param.u64 	%rd1, [silu_forward_param_0];
	ld.param.u64 	%rd2, [silu_forward_param_1];
	ld.param.u32 	%r2, [silu_forward_param_2];
	mov.u32 	%r3, %ctaid.x;
	mov.u32 	%r4, %ctaid.y;
	mov.u32 	%r5, %nctaid.x;
	mad.lo.s32 	%r6, %r4, %r5, %r3;
	mov.u32 	%r7, %ntid.x;
	mov.u32 	%r8, %tid.x;
	mad.lo.s32 	%r1, %r6, %r7, %r8;
	setp.ge.s32 	%p1, %r1, %r2;
	@%p1 bra 	$L__BB12_2;
	cvta.to.global.u64 	%rd3, %rd1;
	cvta.to.global.u64 	%rd4, %rd2;
	mul.wide.s32 	%rd5, %r1, 4;
	add.s64 	%rd6, %rd3, %rd5;
	ld.global.f32 	%f1, [%rd6];
	fma.rn.f32 	%f2, %f1, 0fBBBB989D, 0f3F000000;
	cvt.sat.f32.f32 	%f3, %f2;
	mov.f32 	%f4, 0f4B400001;
	mov.f32 	%f5, 0f437C0000;
	fma.rm.f32 	%f6, %f3, %f5, %f4;
	add.f32 	%f7, %f6, 0fCB40007F;
	neg.f32 	%f8, %f7;
	fma.rn.f32 	%f9, %f1, 0fBFB8AA3B, %f8;
	fma.rn.f32 	%f10, %f1, 0fB2A57060, %f9;
	mov.b32 	%r9, %f6;
	shl.b32 	%r10, %r9, 23;
	mov.b32 	%f11, %r10;
	ex2.approx.ftz.f32 	%f12, %f10;
	fma.rn.f32 	%f13, %f12, %f11, 0f3F800000;
	div.rn.f32 	%f14, %f1, %f13;
	add.s64 	%rd7, %rd4, %rd5;
	st.global.f32 	[%rd7], %f14;
$L__BB12_2:
	ret;

}
	// .globl	silu_backward
.visible .entry silu_backward(
	.param .u64 .ptr .align 1 silu_backward_param_0,
	.param .u64 .ptr .align 1 silu_backward_param_1,
	.param .u64 .ptr .align 1 silu_backward_param_2,
	.param .u64 .ptr .align 1 silu_backward_param_3,
	.param .u32 silu_backward_param_4
)
{
	.reg .pred 	%p<2>;
	.reg .b32 	%r<11>;
	.reg .b32 	%f<21>;
	.reg .b64 	%rd<14>;

	ld.param.u64 	%rd1, [silu_backward_param_0];
	ld.param.u64 	%rd2, [silu_backward_param_1];
	ld.param.u64 	%rd3, [silu_backward_param_2];
	ld.param.u64 	%rd4, [silu_backward_param_3];
	ld.param.u32 	%r2, [silu_backward_param_4];
	mov.u32 	%r3, %ctaid.x;
	mov.u32 	%r4, %ctaid.y;
	mov.u32 	%r5, %nctaid.x;
	mad.lo.s32 	%r6, %r4, %r5, %r3;
	mov.u32 	%r7, %ntid.x;
	mov.u32 	%r8, %tid.x;
	mad.lo.s32 	%r1, %r6, %r7, %r8;
	setp.ge.s32 	%p1, %r1, %r2;
	@%p1 bra 	$L__BB13_2;
	cvta.to.global.u64 	%rd5, %rd3;
	cvta.to.global.u64 	%rd6, %rd2;
	cvta.to.global.u64 	%rd7, %rd1;
	cvta.to.global.u64 	%rd8, %rd4;
	mul.wide.s32 	%rd9, %r1, 4;
	add.s64 	%rd10, %rd5, %rd9;
	ld.global.f32 	%f1, [%rd10];
	add.s64 	%rd11, %rd6, %rd9;
	ld.global.f32 	%f2, [%rd11];
	add.s64 	%rd12, %rd7, %rd9;
	ld.global.f32 	%f3, [%rd12];
	fma.rn.f32 	%f4, %f3, 0fBBBB989D, 0f3F000000;
	cvt.sat.f32.f32 	%f5, %f4;
	mov.f32 	%f6, 0f4B400001;
	mov.f32 	%f7, 0f437C0000;
	fma.rm.f32 	%f8, %f5, %f7, %f6;
	add.f32 	%f9, %f8, 0fCB40007F;
	neg.f32 	%f10, %f9;
	fma.rn.f32 	%f11, %f3, 0fBFB8AA3B, %f10;
	fma.rn.f32 	%f12, %f3, 0fB2A57060, %f11;
	mov.b32 	%r9, %f8;
	shl.b32 	%r10, %r9, 23;
	mov.b32 	%f13, %r10;
	ex2.approx.ftz.f32 	%f14, %f12;
	fma.rn.f32 	%f15, %f14, %f13, 0f3F800000;
	rcp.rn.f32 	%f16, %f15;
	mov.f32 	%f17, 0f3F800000;
	sub.f32 	%f18, %f17, %f2;
	fma.rn.f32 	%f19, %f18, %f16, %f2;
	mul.f32 	%f20, %f1, %f19;
	add.s64 	%rd13, %rd8, %rd9;
	st.global.f32 	[%rd13], %f20;
$L__BB13_2:
	ret;

}
	// .globl	silu_backward_temp
.visible .entry silu_backward_temp(
	.param .u64 .ptr .align 1 silu_backward_temp_param_0,
	.param .u64 .ptr .align 1 silu_backward_temp_param_1,
	.param .u64 .ptr .align 1 silu_backward_temp_param_2,
	.param .u64 .ptr .align 1 silu_backward_temp_param_3,
	.param .u32 silu_backward_temp_param_4
)
{
	.reg .pred 	%p<2>;
	.reg .b32 	%r<11>;
	.reg .b32 	%f<22>;
	.reg .b64 	%rd<14>;

	ld.param.u64 	%rd1, [silu_backward_temp_param_0];
	ld.param.u64 	%rd2, [silu_backward_temp_param_1];
	ld.param.u64 	%rd3, [silu_backward_temp_param_2];
	ld.param.u64 	%rd4, [silu_backward_temp_param_3];
	ld.param.u32 	%r2, [silu_backward_temp_param_4];
	mov.u32 	%r3, %ctaid.x;
	mov.u32 	%r4, %ctaid.y;
	mov.u32 	%r5, %nctaid.x;
	mad.lo.s32 	%r6, %r4, %r5, %r3;
	mov.u32 	%r7, %ntid.x;
	mov.u32 	%r8, %tid.x;
	mad.lo.s32 	%r1, %r6, %r7, %r8;
	setp.ge.s32 	%p1, %r1, %r2;
	@%p1 bra 	$L__BB14_2;
	cvta.to.global.u64 	%rd5, %rd3;
	cvta.to.global.u64 	%rd6, %rd2;
	cvta.to.global.u64 	%rd7, %rd1;
	cvta.to.global.u64 	%rd8, %rd4;
	mul.wide.s32 	%rd9, %r1, 4;
	add.s64 	%rd10, %rd5, %rd9;
	ld.global.f32 	%f1, [%rd10];
	add.s64 	%rd11, %rd6, %rd9;
	ld.global.f32 	%f2, [%rd11];
	add.s64 	%rd12, %rd7, %rd9;
	ld.global.f32 	%f3, [%rd12];
	fma.rn.f32 	%f4, %f3, 0fBBBB989D, 0f3F000000;
	cvt.sat.f32.f32 	%f5, %f4;
	mov.f32 	%f6, 0f4B400001;
	mov.f32 	%f7, 0f437C0000;
	fma.rm.f32 	%f8, %f5, %f7, %f6;
	add.f32 	%f9, %f8, 0fCB40007F;
	neg.f32 	%f10, %f9;
	fma.rn.f32 	%f11, %f3, 0fBFB8AA3B, %f10;
	fma.rn.f32 	%f12, %f3, 0fB2A57060, %f11;
	mov.b32 	%r9, %f8;
	shl.b32 	%r10, %r9, 23;
	mov.b32 	%f13, %r10;
	ex2.approx.ftz.f32 	%f14, %f12;
	fma.rn.f32 	%f15, %f14, %f13, 0f3F800000;
	rcp.rn.f32 	%f16, %f15;
	mov.f32 	%f17, 0f3F800000;
	sub.f32 	%f18, %f17, %f2;
	fma.rn.f32 	%f19, %f18, %f16, %f2;
	add.s64 	%rd13, %rd8, %rd9;
	ld.global.f32 	%f20, [%rd13];
	fma.rn.f32 	%f21, %f1, %f19, %f20;
	st.global.f32 	[%rd13], %f21;
$L__BB14_2:
	ret;

}
	// .globl	gelu_forward
.visible .entry gelu_forward(
	.param .u64 .ptr .align 1 gelu_forward_param_0,
	.param .u64 .ptr .align 1 gelu_forward_param_1,
	.param .u32 gelu_forward_param_2
)
{
	.reg .pred 	%p<15>;
	.reg .b32 	%r<18>;
	.reg .b32 	%f<87>;
	.reg .b64 	%rd<12>;
	.reg .b64 	%fd<4>;

	ld.param.u64 	%rd1, [gelu_forward_param_0];
	ld.param.u64 	%rd2, [gelu_forward_param_1];
	ld.param.u32 	%r2, [gelu_forward_param_2];
	mov.u32 	%r3, %ctaid.x;
	mov.u32 	%r4, %ctaid.y;
	mov.u32 	%r5, %nctaid.x;
	mad.lo.s32 	%r6, %r4, %r5, %r3;
	mov.u32 	%r7, %ntid.x;
	mov.u32 	%r8, %tid.x;
	mad.lo.s32 	%r1, %r6, %r7, %r8;
	setp.ge.s32 	%p1, %r1, %r2;
	@%p1 bra 	$L__BB15_9;
	cvta.to.global.u64 	%rd3, %rd1;
	mul.wide.s32 	%rd4, %r1, 4;
	add.s64 	%rd5, %rd3, %rd4;
	ld.global.f32 	%f1, [%rd5];
	abs.f32 	%f2, %f1;
	setp.lt.f32 	%p2, %f2, 0f00800000;
	mul.f32 	%f9, %f2, 0f4B800000;
	selp.f32 	%f10, %f9, %f2, %p2;
	selp.f32 	%f11, 0fC1C00000, 0f00000000, %p2;
	mov.b32 	%r9, %f10;
	add.s32 	%r10, %r9, -1060439283;
	and.b32  	%r11, %r10, -8388608;
	sub.s32 	%r12, %r9, %r11;
	mov.b32 	%f12, %r12;
	cvt.rn.f32.s32 	%f13, %r11;
	fma.rn.f32 	%f14, %f13, 0f34000000, %f11;
	add.f32 	%f15, %f12, 0fBF800000;
	add.f32 	%f16, %f12, 0f3F800000;
	rcp.approx.ftz.f32 	%f17, %f16;
	add.f32 	%f18, %f15, %f15;
	mul.f32 	%f19, %f18, %f17;
	mul.f32 	%f20, %f19, %f19;
	sub.f32 	%f21, %f15, %f19;
	add.f32 	%f22, %f21, %f21;
	neg.f32 	%f23, %f19;
	fma.rn.f32 	%f24, %f23, %f15, %f22;
	mul.rn.f32 	%f25, %f17, %f24;
	fma.rn.f32 	%f26, %f20, 0f3A2C32E4, 0f3B52E7DB;
	fma.rn.f32 	%f27, %f26, %f20, 0f3C93BB73;
	fma.rn.f32 	%f28, %f27, %f20, 0f3DF6384F;
	mul.rn.f32 	%f29, %f28, %f20;
	fma.rn.f32 	%f30, %f19, 0f3FB8AA3B, %f14;
	sub.f32 	%f31, %f14, %f30;
	fma.rn.f32 	%f32, %f19, 0f3FB8AA3B, %f31;
	fma.rn.f32 	%f33, %f25, 0f3FB8AA3B, %f32;
	fma.rn.f32 	%f34, %f19, 0f32A55E34, %f33;
	mul.f32 	%f35, %f29, 0f40400000;
	fma.rn.f32 	%f36, %f35, %f25, %f34;
	fma.rn.f32 	%f37, %f29, %f19, %f36;
	add.rn.f32 	%f38, %f30, %f37;
	neg.f32 	%f39, %f30;
	add.rn.f32 	%f40, %f38, %f39;
	neg.f32 	%f41, %f40;
	add.rn.f32 	%f42, %f37, %f41;
	mov.f32 	%f43, 0f40400000;
	mul.rn.f32 	%f44, %f38, %f43;
	neg.f32 	%f45, %f44;
	fma.rn.f32 	%f46, %f38, 0f40400000, %f45;
	fma.rn.f32 	%f47, %f42, 0f40400000, %f46;
	cvt.rni.f32.f32 	%f48, %f44;
	sub.f32 	%f49, %f44, %f48;
	add.f32 	%f50, %f49, %f47;
	fma.rn.f32 	%f51, %f50, 0f391FCB8E, 0f3AAF85ED;
	fma.rn.f32 	%f52, %f51, %f50, 0f3C1D9856;
	fma.rn.f32 	%f53, %f52, %f50, 0f3D6357BB;
	fma.rn.f32 	%f54, %f53, %f50, 0f3E75FDEC;
	fma.rn.f32 	%f55, %f54, %f50, 0f3F317218;
	fma.rn.f32 	%f56, %f55, %f50, 0f3F800000;
	cvt.rzi.s32.f32 	%r13, %f48;
	setp.gt.f32 	%p3, %f48, 0f00000000;
	selp.b32 	%r14, 0, -2097152000, %p3;
	add.s32 	%r15, %r14, 2130706432;
	mov.b32 	%f57, %r15;
	mul.f32 	%f58, %f56, %f57;
	shl.b32 	%r16, %r13, 23;
	sub.s32 	%r17, %r16, %r14;
	mov.b32 	%f59, %r17;
	mul.f32 	%f60, %f58, %f59;
	abs.f32 	%f61, %f44;
	setp.gt.f32 	%p4, %f61, 0f43180000;
	setp.lt.f32 	%p5, %f44, 0f00000000;
	selp.f32 	%f62, 0f00000000, 0f7F800000, %p5;
	selp.f32 	%f3, %f62, %f60, %p4;
	setp.eq.f32 	%p6, %f1, 0f3F800000;
	mov.f32 	%f86, 0f3F800000;
	@%p6 bra 	$L__BB15_8;
	setp.num.f32 	%p7, %f2, %f2;
	@%p7 bra 	$L__BB15_4;
	mov.f32 	%f63, 0f40400000;
	add.rn.f32 	%f86, %f1, %f63;
	bra.uni 	$L__BB15_8;
$L__BB15_4:
	setp.neu.f32 	%p8, %f1, 0f00000000;
	setp.neu.f32 	%p9, %f2, 0f7F800000;
	and.pred  	%p10, %p8, %p9;
	@%p10 bra 	$L__BB15_6;
	add.f32 	%f86, %f1, %f1;
	bra.uni 	$L__BB15_8;
$L__BB15_6:
	setp.geu.f32 	%p11, %f1, 0f00000000;
	mov.f32 	%f86, %f3;
	@%p11 bra 	$L__BB15_8;
	neg.f32 	%f86, %f3;
$L__BB15_8:
	mul.f32 	%f64, %f86, 0f3D12220C;
	cvt.f64.f32 	%fd1, %f64;
	cvt.f64.f32 	%fd2, %f1;
	fma.rn.f64 	%fd3, %fd2, 0d3FE988461F9F01B8, %fd1;
	cvt.rn.f32.f64 	%f65, %fd3;
	abs.f32 	%f66, %f65;
	mul.f32 	%f67, %f66, 0f4038AA3B;
	ex2.approx.ftz.f32 	%f68, %f67;
	add.f32 	%f69, %f68, 0f3F800000;
	rcp.approx.ftz.f32 	%f70, %f69;
	fma.rn.f32 	%f71, %f70, 0fC0000000, 0f3F800000;
	setp.ge.f32 	%p12, %f66, 0f41102CB4;
	selp.f32 	%f72, 0f3F800000, %f71, %p12;
	abs.f32 	%f73, %f72;
	neg.f32 	%f74, %f73;
	mov.b64 	%rd6, %fd3;
	shr.u64 	%rd7, %rd6, 63;
	and.b64  	%rd8, %rd7, 1;
	setp.eq.b64 	%p13, %rd8, 1;
	selp.f32 	%f75, %f74, %f73, %p13;
	mul.f32 	%f76, %f65, %f65;
	fma.rn.f32 	%f77, %f76, 0f3C80F082, 0fBD563CAE;
	fma.rn.f32 	%f78, %f77, %f76, 0f3E085941;
	fma.rn.f32 	%f79, %f78, %f76, 0fBEAAA9ED;
	fma.rn.f32 	%f80, %f79, %f76, 0f00000000;
	fma.rn.f32 	%f81, %f80, %f65, %f65;
	setp.ge.f32 	%p14, %f66, 0f3F19999A;
	selp.f32 	%f82, %f75, %f81, %p14;
	add.f32 	%f83, %f82, 0f3F800000;
	mul.f32 	%f84, %f1, 0f3F000000;
	mul.f32 	%f85, %f84, %f83;
	cvta.to.global.u64 	%rd9, %rd2;
	add.s64 	%rd11, %rd9, %rd4;
	st.global.f32 	[%rd11], %f85;
$L__BB15_9:
	ret;

}
	// .globl	gelu_backward
.visible .entry gelu_backward(
	.param .u64 .ptr .align 1 gelu_backward_param_0,
	.param .u64 .ptr .align 1 gelu_backward_param_1,
	.param .u64 .ptr .align 1 gelu_backward_param_2,
	.param .u32 gelu_backward_param_3
)
{
	.reg .pred 	%p<23>;
	.reg .b32 	%r<33>;
	.reg .b32 	%f<170>;
	.reg .b64 	%rd<13>;
	.reg .b64 	%fd<14>;

	ld.param.u64 	%rd1, [gelu_backward_param_0];
	ld.param.u64 	%rd2, [gelu_backward_param_1];
	ld.param.u64 	%rd3, [gelu_backward_param_2];
	ld.param.u32 	%r2, [gelu_backward_param_3];
	mov.u32 	%r3, %ctaid.x;
	mov.u32 	%r4, %ctaid.y;
	mov.u32 	%r5, %nctaid.x;
	mad.lo.s32 	%r6, %r4, %r5, %r3;
	mov.u32 	%r7, %ntid.x;
	mov.u32 	%r8, %tid.x;
	mad.lo.s32 	%r1, %r6, %r7, %r8;
	setp.ge.s32 	%p1, %r1, %r2;
	@%p1 bra 	$L__BB16_14;
	cvta.to.global.u64 	%rd4, %rd1;
	mul.wide.s32 	%rd5, %r1, 4;
	add.s64 	%rd6, %rd4, %rd5;
	ld.global.f32 	%f1, [%rd6];
	abs.f32 	%f2, %f1;
	setp.lt.f32 	%p2, %f2, 0f00800000;
	mul.f32 	%f17, %f2, 0f4B800000;
	selp.f32 	%f18, %f17, %f2, %p2;
	selp.f32 	%f19, 0fC1C00000, 0f00000000, %p2;
	mov.b32 	%r9, %f18;
	add.s32 	%r10, %r9, -1060439283;
	and.b32  	%r11, %r10, -8388608;
	sub.s32 	%r12, %r9, %r11;
	mov.b32 	%f20, %r12;
	cvt.rn.f32.s32 	%f21, %r11;
	fma.rn.f32 	%f22, %f21, 0f34000000, %f19;
	add.f32 	%f23, %f20, 0fBF800000;
	add.f32 	%f24, %f20, 0f3F800000;
	rcp.approx.ftz.f32 	%f25, %f24;
	add.f32 	%f26, %f23, %f23;
	mul.f32 	%f27, %f26, %f25;
	mul.f32 	%f28, %f27, %f27;
	sub.f32 	%f29, %f23, %f27;
	add.f32 	%f30, %f29, %f29;
	neg.f32 	%f31, %f27;
	fma.rn.f32 	%f32, %f31, %f23, %f30;
	mul.rn.f32 	%f33, %f25, %f32;
	fma.rn.f32 	%f34, %f28, 0f3A2C32E4, 0f3B52E7DB;
	fma.rn.f32 	%f35, %f34, %f28, 0f3C93BB73;
	fma.rn.f32 	%f36, %f35, %f28, 0f3DF6384F;
	mul.rn.f32 	%f37, %f36, %f28;
	fma.rn.f32 	%f38, %f27, 0f3FB8AA3B, %f22;
	sub.f32 	%f39, %f22, %f38;
	fma.rn.f32 	%f40, %f27, 0f3FB8AA3B, %f39;
	fma.rn.f32 	%f41, %f33, 0f3FB8AA3B, %f40;
	fma.rn.f32 	%f42, %f27, 0f32A55E34, %f41;
	mul.f32 	%f43, %f37, 0f40400000;
	fma.rn.f32 	%f44, %f43, %f33, %f42;
	fma.rn.f32 	%f45, %f37, %f27, %f44;
	add.rn.f32 	%f46, %f38, %f45;
	neg.f32 	%f47, %f38;
	add.rn.f32 	%f48, %f46, %f47;
	neg.f32 	%f49, %f48;
	add.rn.f32 	%f50, %f45, %f49;
	mov.f32 	%f51, 0f40400000;
	mul.rn.f32 	%f52, %f46, %f51;
	neg.f32 	%f53, %f52;
	fma.rn.f32 	%f54, %f46, 0f40400000, %f53;
	fma.rn.f32 	%f55, %f50, 0f40400000, %f54;
	cvt.rni.f32.f32 	%f56, %f52;
	sub.f32 	%f57, %f52, %f56;
	add.f32 	%f58, %f57, %f55;
	fma.rn.f32 	%f59, %f58, 0f391FCB8E, 0f3AAF85ED;
	fma.rn.f32 	%f60, %f59, %f58, 0f3C1D9856;
	fma.rn.f32 	%f61, %f60, %f58, 0f3D6357BB;
	fma.rn.f32 	%f62, %f61, %f58, 0f3E75FDEC;
	fma.rn.f32 	%f63, %f62, %f58, 0f3F317218;
	fma.rn.f32 	%f64, %f63, %f58, 0f3F800000;
	cvt.rzi.s32.f32 	%r13, %f56;
	setp.gt.f32 	%p3, %f56, 0f00000000;
	selp.b32 	%r14, 0, -2097152000, %p3;
	add.s32 	%r15, %r14, 2130706432;
	mov.b32 	%f65, %r15;
	mul.f32 	%f66, %f64, %f65;
	shl.b32 	%r16, %r13, 23;
	sub.s32 	%r17, %r16, %r14;
	mov.b32 	%f67, %r17;
	mul.f32 	%f68, %f66, %f67;
	abs.f32 	%f69, %f52;
	setp.gt.f32 	%p4, %f69, 0f43180000;
	setp.lt.f32 	%p5, %f52, 0f00000000;
	selp.f32 	%f70, 0f00000000, 0f7F800000, %p5;
	selp.f32 	%f3, %f70, %f68, %p4;
	setp.eq.f32 	%p6, %f1, 0f3F800000;
	mov.f32 	%f168, 0f3F800000;
	@%p6 bra 	$L__BB16_8;
	setp.num.f32 	%p7, %f2, %f2;
	@%p7 bra 	$L__BB16_4;
	mov.f32 	%f71, 0f40400000;
	add.rn.f32 	%f168, %f1, %f71;
	bra.uni 	$L__BB16_8;
$L__BB16_4:
	setp.neu.f32 	%p8, %f1, 0f00000000;
	setp.neu.f32 	%p9, %f2, 0f7F800000;
	and.pred  	%p10, %p8, %p9;
	@%p10 bra 	$L__BB16_6;
	add.f32 	%f168, %f1, %f1;
	bra.uni 	$L__BB16_8;
$L__BB16_6:
	setp.geu.f32 	%p11, %f1, 0f00000000;
	mov.f32 	%f168, %f3;
	@%p11 bra 	$L__BB16_8;
	neg.f32 	%f168, %f3;
$L__BB16_8:
	cvta.to.global.u64 	%rd7, %rd2;
	add.s64 	%rd9, %rd7, %rd5;
	ld.global.f32 	%f8, [%rd9];
	cvt.f64.f32 	%fd2, %f168;
	cvt.f64.f32 	%fd3, %f1;
	mul.f64 	%fd4, %fd3, 0d3FE988461F9F01B8;
	fma.rn.f64 	%fd5, %fd2, 0d3FA2444EE469A184, %fd4;
	cvt.rn.f32.f64 	%f9, %fd5;
	mul.f64 	%fd6, %fd3, 0d3FD9884406C00DA2;
	fma.rn.f64 	%fd1, %fd2, 0d3FAB6676569E7246, %fd6;
	fma.rn.f32 	%f73, %f9, 0f3BBB989D, 0f3F000000;
	cvt.sat.f32.f32 	%f74, %f73;
	mov.f32 	%f75, 0f4B400001;
	mov.f32 	%f76, 0f437C0000;
	fma.rm.f32 	%f77, %f74, %f76, %f75;
	add.f32 	%f78, %f77, 0fCB40007F;
	neg.f32 	%f79, %f78;
	fma.rn.f32 	%f80, %f9, 0f3FB8AA3B, %f79;
	fma.rn.f32 	%f81, %f9, 0f32A57060, %f80;
	mov.b32 	%r18, %f77;
	shl.b32 	%r19, %r18, 23;
	mov.b32 	%f82, %r19;
	ex2.approx.ftz.f32 	%f83, %f81;
	fma.rn.f32 	%f84, %f9, 0fBBBB989D, 0f3F000000;
	cvt.sat.f32.f32 	%f85, %f84;
	fma.rm.f32 	%f86, %f85, %f76, %f75;
	add.f32 	%f87, %f86, 0fCB40007F;
	neg.f32 	%f88, %f87;
	fma.rn.f32 	%f89, %f9, 0fBFB8AA3B, %f88;
	fma.rn.f32 	%f90, %f9, 0fB2A57060, %f89;
	mov.b32 	%r20, %f86;
	shl.b32 	%r21, %r20, 23;
	mov.b32 	%f91, %r21;
	ex2.approx.ftz.f32 	%f92, %f90;
	mul.f32 	%f93, %f92, %f91;
	fma.rn.f32 	%f94, %f83, %f82, %f93;
	mov.f32 	%f95, 0f40000000;
	div.rn.f32 	%f10, %f95, %f94;
	abs.f32 	%f11, %f10;
	setp.eq.f32 	%p12, %f10, 0f3F800000;
	mov.f32 	%f169, 0f3F800000;
	@%p12 bra 	$L__BB16_13;
	setp.num.f32 	%p13, %f11, %f11;
	@%p13 bra 	$L__BB16_11;
	mov.f32 	%f151, 0f40000000;
	add.rn.f32 	%f169, %f10, %f151;
	bra.uni 	$L__BB16_13;
$L__BB16_11:
	setp.lt.f32 	%p14, %f11, 0f00800000;
	mul.f32 	%f96, %f11, 0f4B800000;
	selp.f32 	%f97, %f96, %f11, %p14;
	mov.b32 	%r22, %f97;
	add.s32 	%r23, %r22, -1060439283;
	and.b32  	%r24, %r23, -8388608;
	sub.s32 	%r25, %r22, %r24;
	mov.b32 	%f98, %r25;
	cvt.rn.f32.s32 	%f99, %r24;
	selp.f32 	%f100, 0fC1C00000, 0f00000000, %p14;
	fma.rn.f32 	%f101, %f99, 0f34000000, %f100;
	add.f32 	%f102, %f98, 0fBF800000;
	add.f32 	%f103, %f98, 0f3F800000;
	rcp.approx.ftz.f32 	%f104, %f103;
	add.f32 	%f105, %f102, %f102;
	mul.f32 	%f106, %f105, %f104;
	mul.f32 	%f107, %f106, %f106;
	neg.f32 	%f108, %f106;
	sub.f32 	%f109, %f102, %f106;
	add.f32 	%f110, %f109, %f109;
	fma.rn.f32 	%f111, %f108, %f102, %f110;
	mul.rn.f32 	%f112, %f104, %f111;
	fma.rn.f32 	%f113, %f107, 0f3A2C32E4, 0f3B52E7DB;
	fma.rn.f32 	%f114, %f113, %f107, 0f3C93BB73;
	fma.rn.f32 	%f115, %f114, %f107, 0f3DF6384F;
	mul.rn.f32 	%f116, %f115, %f107;
	fma.rn.f32 	%f117, %f106, 0f3FB8AA3B, %f101;
	mul.f32 	%f118, %f116, 0f40400000;
	sub.f32 	%f119, %f101, %f117;
	fma.rn.f32 	%f120, %f106, 0f3FB8AA3B, %f119;
	fma.rn.f32 	%f121, %f112, 0f3FB8AA3B, %f120;
	fma.rn.f32 	%f122, %f106, 0f32A55E34, %f121;
	fma.rn.f32 	%f123, %f118, %f112, %f122;
	fma.rn.f32 	%f124, %f116, %f106, %f123;
	add.rn.f32 	%f125, %f117, %f124;
	mov.f32 	%f126, 0f40000000;
	mul.rn.f32 	%f127, %f125, %f126;
	cvt.rni.f32.f32 	%f128, %f127;
	sub.f32 	%f129, %f127, %f128;
	neg.f32 	%f130, %f127;
	fma.rn.f32 	%f131, %f125, 0f40000000, %f130;
	neg.f32 	%f132, %f117;
	add.rn.f32 	%f133, %f125, %f132;
	neg.f32 	%f134, %f133;
	add.rn.f32 	%f135, %f124, %f134;
	fma.rn.f32 	%f136, %f135, 0f40000000, %f131;
	add.f32 	%f137, %f129, %f136;
	setp.gt.f32 	%p15, %f128, 0f00000000;
	selp.b32 	%r26, 0, -2097152000, %p15;
	setp.neu.f32 	%p16, %f10, 0f00000000;
	setp.neu.f32 	%p17, %f11, 0f7F800000;
	setp.lt.f32 	%p18, %f127, 0f00000000;
	selp.f32 	%f138, 0f00000000, 0f7F800000, %p18;
	abs.f32 	%f139, %f127;
	setp.gt.f32 	%p19, %f139, 0f43180000;
	cvt.rzi.s32.f32 	%r27, %f128;
	shl.b32 	%r28, %r27, 23;
	sub.s32 	%r29, %r28, %r26;
	mov.b32 	%f140, %r29;
	add.s32 	%r30, %r26, 2130706432;
	mov.b32 	%f141, %r30;
	fma.rn.f32 	%f142, %f137, 0f391FCB8E, 0f3AAF85ED;
	fma.rn.f32 	%f143, %f142, %f137, 0f3C1D9856;
	fma.rn.f32 	%f144, %f143, %f137, 0f3D6357BB;
	fma.rn.f32 	%f145, %f144, %f137, 0f3E75FDEC;
	fma.rn.f32 	%f146, %f145, %f137, 0f3F317218;
	fma.rn.f32 	%f147, %f146, %f137, 0f3F800000;
	mul.f32 	%f148, %f147, %f141;
	mul.f32 	%f149, %f148, %f140;
	selp.f32 	%f169, %f138, %f149, %p19;
	and.pred  	%p20, %p16, %p17;
	@%p20 bra 	$L__BB16_13;
	add.f32 	%f150, %f10, %f10;
	mov.b32 	%r31, %f150;
	and.b32  	%r32, %r31, 2147483647;
	mov.b32 	%f169, %r32;
$L__BB16_13:
	abs.f32 	%f152, %f9;
	mul.f32 	%f153, %f9, %f9;
	cvt.f64.f32 	%fd7, %f169;
	mul.f64 	%fd8, %fd1, %fd7;
	setp.ge.f32 	%p21, %f152, 0f3F19999A;
	fma.rn.f32 	%f154, %f153, 0f3C80F082, 0fBD563CAE;
	fma.rn.f32 	%f155, %f154, %f153, 0f3E085941;
	fma.rn.f32 	%f156, %f155, %f153, 0fBEAAA9ED;
	fma.rn.f32 	%f157, %f156, %f153, 0f00000000;
	fma.rn.f32 	%f158, %f157, %f9, %f9;
	setp.ge.f32 	%p22, %f152, 0f41102CB4;
	mul.f32 	%f159, %f152, 0f4038AA3B;
	ex2.approx.ftz.f32 	%f160, %f159;
	add.f32 	%f161, %f160, 0f3F800000;
	rcp.approx.ftz.f32 	%f162, %f161;
	fma.rn.f32 	%f163, %f162, 0fC0000000, 0f3F800000;
	selp.f32 	%f164, 0f3F800000, %f163, %p22;
	copysign.f32 	%f165, %f9, %f164;
	selp.f32 	%f166, %f165, %f158, %p21;
	cvt.f64.f32 	%fd9, %f166;
	cvt.f64.f32 	%fd10, %f8;
	mul.f64 	%fd11, %fd10, 0d3FE0000000000000;
	fma.rn.f64 	%fd12, %fd11, %fd9, %fd8;
	add.f64 	%fd13, %fd12, 0d3FE0000000000000;
	cvt.rn.f32.f64 	%f167, %fd13;
	cvta.to.global.u64 	%rd10, %rd3;
	add.s64 	%rd12, %rd10, %rd5;
	st.global.f32 	[%rd12], %f167;
$L__BB16_14:
	ret;

}
	// .globl	gelu_fwd_cuda
.visible .entry gelu_fwd_cuda(
	.param .u64 .ptr .align 1 gelu_fwd_cuda_param_0,
	.param .u64 .ptr .align 1 gelu_fwd_cuda_param_1,
	.param .u32 gelu_fwd_cuda_param_2
)
{
	.reg .pred 	%p<2>;
	.reg .b32 	%r<8>;
	.reg .b32 	%f<17>;
	.reg .b64 	%rd<8>;
	.reg .b64 	%fd<3>;

	ld.param.u64 	%rd1, [gelu_fwd_cuda_param_0];
	ld.param.u64 	%rd2, [gelu_fwd_cuda_param_1];
	ld.param.u32 	%r2, [gelu_fwd_cuda_param_2];
	mov.u32 	%r3, %tid.x;
	mov.u32 	%r4, %ctaid.x;
	mov.u32 	%r5, %ntid.x;
	mad.lo.s32 	%r1, %r4, %r5, %r3;
	setp.ge.s32 	%p1, %r1, %r2;
	@%p1 bra 	$L__BB17_2;
	cvta.to.global.u64 	%rd3, %rd1;
	cvta.to.global.u64 	%rd4, %rd2;
	mul.wide.s32 	%rd5, %r1, 4;
	add.s64 	%rd6, %rd3, %rd5;
	ld.global.f32 	%f1, [%rd6];
	cvt.f64.f32 	%fd1, %f1;
	mul.f64 	%fd2, %fd1, 0d3FFB3B645A1CAC08;
	cvt.rn.f32.f64 	%f2, %fd2;
	fma.rn.f32 	%f3, %f2, 0fBBBB989D, 0f3F000000;
	cvt.sat.f32.f32 	%f4, %f3;
	mov.f32 	%f5, 0f4B400001;
	mov.f32 	%f6, 0f437C0000;
	fma.rm.f32 	%f7, %f4, %f6, %f5;
	add.f32 	%f8, %f7, 0fCB40007F;
	neg.f32 	%f9, %f8;
	fma.rn.f32 	%f10, %f2, 0fBFB8AA3B, %f9;
	fma.rn.f32 	%f11, %f2, 0fB2A57060, %f10;
	mov.b32 	%r6, %f7;
	shl.b32 	%r7, %r6, 23;
	mov.b32 	%f12, %r7;
	ex2.approx.ftz.f32 	%f13, %f11;
	fma.rn.f32 	%f14, %f13, %f12, 0f3F800000;
	rcp.rn.f32 	%f15, %f14;
	mul.f32 	%f16, %f1, %f15;
	add.s64 	%rd7, %rd4, %rd5;
	st.global.f32 	[%rd7], %f16;
$L__BB17_2:
	ret;

}
	// .globl	gelu_bwd_cuda
.visible .entry gelu_bwd_cuda(
	.param .u64 .ptr .align 1 gelu_bwd_cuda_param_0,
	.param .u64 .ptr .align 1 gelu_bwd_cuda_param_1,
	.param .u64 .ptr .align 1 gelu_bwd_cuda_param_2,
	.param .u32 gelu_bwd_cuda_param_3
)
{
	.reg .pred 	%p<2>;
	.reg .b32 	%r<8>;
	.reg .b32 	%f<20>;
	.reg .b64 	%rd<11>;
	.reg .b64 	%fd<9>;

	ld.param.u64 	%rd1, [gelu_bwd_cuda_param_0];
	ld.param.u64 	%rd2, [gelu_bwd_cuda_param_1];
	ld.param.u64 	%rd3, [gelu_bwd_cuda_param_2];
	ld.param.u32 	%r2, [gelu_bwd_cuda_param_3];
	mov.u32 	%r3, %tid.x;
	mov.u32 	%r4, %ctaid.x;
	mov.u32 	%r5, %ntid.x;
	mad.lo.s32 	%r1, %r4, %r5, %r3;
	setp.ge.s32 	%p1, %r1, %r2;
	@%p1 bra 	$L__BB18_2;
	cvta.to.global.u64 	%rd4, %rd1;
	cvta.to.global.u64 	%rd5, %rd2;
	cvta.to.global.u64 	%rd6, %rd3;
	mul.wide.s32 	%rd7, %r1, 4;
	add.s64 	%rd8, %rd4, %rd7;
	ld.global.f32 	%f1, [%rd8];
	cvt.f64.f32 	%fd1, %f1;
	mul.f64 	%fd2, %fd1, 0d3FFB3B645A1CAC08;
	cvt.rn.f32.f64 	%f2, %fd2;
	fma.rn.f32 	%f3, %f2, 0fBBBB989D, 0f3F000000;
	cvt.sat.f32.f32 	%f4, %f3;
	mov.f32 	%f5, 0f4B400001;
	mov.f32 	%f6, 0f437C0000;
	fma.rm.f32 	%f7, %f4, %f6, %f5;
	add.f32 	%f8, %f7, 0fCB40007F;
	neg.f32 	%f9, %f8;
	fma.rn.f32 	%f10, %f2, 0fBFB8AA3B, %f9;
	fma.rn.f32 	%f11, %f2, 0fB2A57060, %f10;
	mov.b32 	%r6, %f7;
	shl.b32 	%r7, %r6, 23;
	mov.b32 	%f12, %r7;
	ex2.approx.ftz.f32 	%f13, %f11;
	fma.rn.f32 	%f14, %f13, %f12, 0f3F800000;
	rcp.rn.f32 	%f15, %f14;
	add.s64 	%rd9, %rd5, %rd7;
	ld.global.f32 	%f16, [%rd9];
	cvt.f64.f32 	%fd3, %f16;
	cvt.f64.f32 	%fd4, %f15;
	mul.f64 	%fd5, %fd2, %fd4;
	mov.f32 	%f17, 0f3F800000;
	sub.f32 	%f18, %f17, %f15;
	cvt.f64.f32 	%fd6, %f18;
	fma.rn.f64 	%fd7, %fd5, %fd6, %fd4;
	mul.f64 	%fd8, %fd7, %fd3;
	cvt.rn.f32.f64 	%f19, %fd8;
	add.s64 	%rd10, %rd6, %rd7;
	st.global.f32 	[%rd10], %f19;
$L__BB18_2:
	ret;

}


// ===== COMPILED SASS (sm_100) =====

	.target	sm_100

	.elftype	@"ET_EXEC"


//--------------------- .note.nv.tkinfo           --------------------------
	.section	.note.nv.tkinfo,"",@"SHT_NOTE"
	.sectionflags	@"SHF_NOTE_NV_TKINFO"
	.tkinfo
        /*0018*/ 	.word	0x00000002
        /*0030*/ 	.string	""
        /*0030*/ 	.string	"ptxas"
        /*0030*/ 	.string	"Cuda compilation tools, release 13.0, V13.0.88"
        /*0030*/ 	.string	"Build cuda_13.0.r13.0/compiler.36424714_0"
        /*0030*/ 	.string	"-arch sm_100 -m 64 "



//--------------------- .note.nv.cuinfo           --------------------------
	.section	.note.nv.cuinfo,"",@"SHT_NOTE"
	.sectionflags	@"SHF_NOTE_NV_CUINFO"
        /*0018*/ 	.short	0x0002
        /*001a*/ 	.short	0x0064
        /*001c*/ 	.short	0x0082
	.zero		2


//--------------------- .nv.info                  --------------------------
	.section	.nv.info,"",@"SHT_CUDA_INFO"
	.align	4


	//----- nvinfo : EIATTR_REGCOUNT
	.align		4
        /*0000*/ 	.byte	0x04, 0x2f
        /*0002*/ 	.short	(.L_1 - .L_0)
	.align		4
.L_0:
        /*0004*/ 	.word	index@(relu_forward)
        /*0008*/ 	.word	0x0000000a


	//----- nvinfo : EIATTR_FRAME_SIZE
	.align		4
.L_1:
        /*000c*/ 	.byte	0x04, 0x11
        /*000e*/ 	.short	(.L_3 - .L_2)
	.align		4
.L_2:
        /*0010*/ 	.word	index@(relu_forward)
        /*0014*/ 	.word	0x00000000


	//----- nvinfo : EIATTR_REGCOUNT
	.align		4
.L_3:
        /*0018*/ 	.byte	0x04, 0x2f
        /*001a*/ 	.short	(.L_5 - .L_4)
	.align		4
.L_4:
        /*001c*/ 	.word	index@(relu_backward)
        /*0020*/ 	.word	0x0000000a


	//----- nvinfo : EIATTR_FRAME_SIZE
	.align		4
.L_5:
        /*0024*/ 	.byte	0x04, 0x11
        /*0026*/ 	.short	(.L_7 - .L_6)
	.align		4
.L_6:
        /*0028*/ 	.word	index@(relu_backward)
        /*002c*/ 	.word	0x00000000


	//----- nvinfo : EIATTR_REGCOUNT
	.align		4
.L_7:
        /*0030*/ 	.byte	0x04, 0x2f
        /*0032*/ 	.short	(.L_9 - .L_8)
	.align		4
.L_8:
        /*0034*/ 	.word	index@(relu_backward_temp)
        /*0038*/ 	.word	0x0000000a


	//----- nvinfo : EIATTR_FRAME_SIZE
	.align		4
.L_9:
        /*003c*/ 	.byte	0x04, 0x11
        /*003e*/ 	.short	(.L_11 - .L_10)
	.align		4
.L_10:
        /*0040*/ 	.word	index@(relu_backward_temp)
        /*0044*/ 	.word	0x00000000


	//----- nvinfo : EIATTR_REGCOUNT
	.align		4
.L_11:
        /*0048*/ 	.byte	0x04, 0x2f
        /*004a*/ 	.short	(.L_13 - .L_12)
	.align		4
.L_12:
        /*004c*/ 	.word	index@(leakyRelu_forward)
        /*0050*/ 	.word	0x0000000c


	//----- nvinfo : EIATTR_FRAME_SIZE
	.align		4
.L_13:
        /*0054*/ 	.byte	0x04, 0x11
        /*0056*/ 	.short	(.L_15 - .L_14)
	.align		4
.L_14:
        /*0058*/ 	.word	index@(leakyRelu_forward)
        /*005c*/ 	.word	0x00000000


	//----- nvinfo : EIATTR_REGCOUNT
	.align		4
.L_15:
        /*0060*/ 	.byte	0x04, 0x2f
        /*0062*/ 	.short	(.L_17 - .L_16)
	.align		4
.L_16:
        /*0064*/ 	.word	index@(leakyRelu_backward)
        /*0068*/ 	.word	0x0000000a


	//----- nvinfo : EIATTR_FRAME_SIZE
	.align		4
.L_17:
        /*006c*/ 	.byte	0x04, 0x11
        /*006e*/ 	.short	(.L_19 - .L_18)
	.align		4
.L_18:
        /*0070*/ 	.word	index@(leakyRelu_backward)
        /*0074*/ 	.word	0x00000000


	//----- nvinfo : EIATTR_REGCOUNT
	.align		4
.L_19:
        /*0078*/ 	.byte	0x04, 0x2f
        /*007a*/ 	.short	(.L_21 - .L_20)
	.align		4
.L_20:
        /*007c*/ 	.word	index@(leakyRelu_backward_temp)
        /*0080*/ 	.word	0x0000000a


	//----- nvinfo : EIATTR_FRAME_SIZE
	.align		4
.L_21:
        /*0084*/ 	.byte	0x04, 0x11
        /*0086*/ 	.short	(.L_23 - .L_22)
	.align		4
.L_22:
        /*0088*/ 	.word	index@(leakyRelu_backward_temp)
        /*008c*/ 	.word	0x00000000


	//----- nvinfo : EIATTR_REGCOUNT
	.align		4
.L_23:
        /*0090*/ 	.byte	0x04, 0x2f
        /*0092*/ 	.short	(.L_25 - .L_24)
	.align		4
.L_24:
        /*0094*/ 	.word	index@(sigmod_forward)
        /*0098*/ 	.word	0x0000000e


	//----- nvinfo : EIATTR_FRAME_SIZE
	.align		4
.L_25:
        /*009c*/ 	.byte	0x04, 0x11
        /*009e*/ 	.short	(.L_27 - .L_26)
	.align		4
.L_26:
        /*00a0*/ 	.word	index@($__internal_7_$__cuda_sm20_rcp_rn_f32_slowpath)
        /*00a4*/ 	.word	0x00000000


	//----- nvinfo : EIATTR_FRAME_SIZE
	.align		4
.L_27:
        /*00a8*/ 	.byte	0x04, 0x11
        /*00aa*/ 	.short	(.L_29 - .L_28)
	.align		4
.L_28:
        /*00ac*/ 	.word	index@(sigmod_forward)
        /*00b0*/ 	.word	0x00000000


	//----- nvinfo : EIATTR_REGCOUNT
	.align		4
.L_29:
        /*00b4*/ 	.byte	0x04, 0x2f
        /*00b6*/ 	.short	(.L_31 - .L_30)
	.align		4
.L_30:
        /*00b8*/ 	.word	index@(sigmod_backward)
        /*00bc*/ 	.word	0x0000000e


	//----- nvinfo : EIATTR_FRAME_SIZE
	.align		4
.L_31:
        /*00c0*/ 	.byte	0x04, 0x11
        /*00c2*/ 	.short	(.L_33 - .L_32)
	.align		4
.L_32:
        /*00c4*/ 	.word	index@(sigmod_backward)
        /*00c8*/ 	.word	0x00000000


	//----- nvinfo : EIATTR_REGCOUNT
	.align		4
.L_33:
        /*00cc*/ 	.byte	0x04, 0x2f
        /*00ce*/ 	.short	(.L_35 - .L_34)
	.align		4
.L_34:
        /*00d0*/ 	.word	index@(sigmod_backward_temp)
        /*00d4*/ 	.word	0x0000000e


	//----- nvinfo : EIATTR_FRAME_SIZE
	.align		4
.L_35:
        /*00d8*/ 	.byte	0x04, 0x11
        /*00da*/ 	.short	(.L_37 - .L_36)
	.align		4
.L_36:
        /*00dc*/ 	.word	index@(sigmod_backward_temp)
        /*00e0*/ 	.word	0x00000000


	//----- nvinfo : EIATTR_REGCOUNT
	.align		4
.L_37:
        /*00e4*/ 	.byte	0x04, 0x2f
        /*00e6*/ 	.short	(.L_39 - .L_38)
	.align		4
.L_38:
        /*00e8*/ 	.word	index@(tanh_forward)
        /*00ec*/ 	.word	0x0000000f


	//----- nvinfo : EIATTR_FRAME_SIZE
	.align		4
.L_39:
        /*00f0*/ 	.byte	0x04, 0x11
        /*00f2*/ 	.short	(.L_41 - .L_40)
	.align		4
.L_40:
        /*00f4*/ 	.word	index@($__internal_6_$__cuda_sm3x_div_rn_noftz_f32_slowpath)
        /*00f8*/ 	.word	0x00000000


	//----- nvinfo : EIATTR_FRAME_SIZE
	.align		4
.L_41:
        /*00fc*/ 	.byte	0x04, 0x11
        /*00fe*/ 	.short	(.L_43 - .L_42)
	.align		4
.L_42:
        /*0100*/ 	.word	index@(tanh_forward)
        /*0104*/ 	.word	0x00000000


	//----- nvinfo : EIATTR_REGCOUNT
	.align		4
.L_43:
        /*0108*/ 	.byte	0x04, 0x2f
        /*010a*/ 	.short	(.L_45 - .L_44)
	.align		4
.L_44:
        /*010c*/ 	.word	index@(tanh_backward)
        /*0110*/ 	.word	0x0000000e


	//----- nvinfo : EIATTR_FRAME_SIZE
	.align		4
.L_45:
        /*0114*/ 	.byte	0x04, 0x11
        /*0116*/ 	.short	(.L_47 - .L_46)
	.align		4
.L_46:
        /*0118*/ 	.word	index@(tanh_backward)
        /*011c*/ 	.word	0x00000000


	//----- nvinfo : EIATTR_REGCOUNT
	.align		4
.L_47:
        /*0120*/ 	.byte	0x04, 0x2f
        /*0122*/ 	.short	(.L_49 - .L_48)
	.align		4
.L_48:
        /*0124*/ 	.word	index@(tanh_backward_temp)
        /*0128*/ 	.word	0x0000000e


	//----- nvinfo : EIATTR_FRAME_SIZE
	.align		4
.L_49:
        /*012c*/ 	.byte	0x04, 0x11
        /*012e*/ 	.short	(.L_51 - .L_50)
	.align		4
.L_50:
        /*0130*/ 	.word	index@(tanh_backward_temp)
        /*0134*/ 	.word	0x00000000


	//----- nvinfo : EIATTR_REGCOUNT
	.align		4
.L_51:
        /*0138*/ 	.byte	0x04, 0x2f
        /*013a*/ 	.short	(.L_53 - .L_52)
	.align		4
.L_52:
        /*013c*/ 	.word	index@(silu_forward)
        /*0140*/ 	.word	0x00000010


	//----- nvinfo : EIATTR_FRAME_SIZE
	.align		4
.L_53:
        /*0144*/ 	.byte	0x04, 0x11
        /*0146*/ 	.short	(.L_55 - .L_54)
	.align		4
.L_54:
        /*0148*/ 	.word	index@($__internal_5_$__cuda_sm3x_div_rn_noftz_f32_slowpath)
        /*014c*/ 	.word	0x00000000


	//----- nvinfo : EIATTR_FRAME_SIZE
	.align		4
.L_55:
        /*0150*/ 	.byte	0x04, 0x11
        /*0152*/ 	.short	(.L_57 - .L_56)
	.align		4
.L_56:
        /*0154*/ 	.word	index@(silu_forward)
        /*0158*/ 	.word	0x00000000


	//----- nvinfo : EIATTR_REGCOUNT
	.align		4
.L_57:
        /*015c*/ 	.byte	0x04, 0x2f
        /*015e*/ 	.short	(.L_59 - .L_58)
	.align		4
.L_58:
        /*0160*/ 	.word	index@(silu_backward)
        /*0164*/ 	.word	0x00000012


	//----- nvinfo : EIATTR_FRAME_SIZE
	.align		4
.L_59:
        /*0168*/ 	.byte	0x04, 0x11
        /*016a*/ 	.short	(.L_61 - .L_60)
	.align		4
.L_60:
        /*016c*/ 	.word	index@($__internal_4_$__cuda_sm20_rcp_rn_f32_slowpath)
        /*0170*/ 	.word	0x00000000


	//----- nvinfo : EIATTR_FRAME_SIZE
	.align		4
.L_61:
        /*0174*/ 	.byte	0x04, 0x11
        /*0176*/ 	.short	(.L_63 - .L_62)
	.align		4
.L_62:
        /*0178*/ 	.word	index@(silu_backward)
        /*017c*/ 	.word	0x00000000


	//----- nvinfo : EIATTR_REGCOUNT
	.align		4
.L_63:
        /*0180*/ 	.byte	0x04, 0x2f
        /*0182*/ 	.short	(.L_65 - .L_64)
	.align		4
.L_64:
        /*0184*/ 	.word	index@(silu_backward_temp)
        /*0188*/ 	.word	0x00000012


	//----- nvinfo : EIATTR_FRAME_SIZE
	.align		4
.L_65:
        /*018c*/ 	.byte	0x04, 0x11
        /*018e*/ 	.short	(.L_67 - .L_66)
	.align		4
.L_66:
        /*0190*/ 	.word	index@($__internal_3_$__cuda_sm20_rcp_rn_f32_slowpath)
        /*0194*/ 	.word	0x00000000


	//----- nvinfo : EIATTR_FRAME_SIZE
	.align		4
.L_67:
        /*0198*/ 	.byte	0x04, 0x11
        /*019a*/ 	.short	(.L_69 - .L_68)
	.align		4
.L_68:
        /*019c*/ 	.word	index@(silu_backward_temp)
        /*01a0*/ 	.word	0x00000000


	//----- nvinfo : EIATTR_REGCOUNT
	.align		4
.L_69:
        /*01a4*/ 	.byte	0x04, 0x2f
        /*01a6*/ 	.short	(.L_71 - .L_70)
	.align		4
.L_70:
        /*01a8*/ 	.word	index@(gelu_forward)
        /*01ac*/ 	.word	0x00000010


	//----- nvinfo : EIATTR_FRAME_SIZE
	.align		4
.L_71:
        /*01b0*/ 	.byte	0x04, 0x11
        /*01b2*/ 	.short	(.L_73 - .L_72)
	.align		4
.L_72:
        /*01b4*/ 	.word	index@(gelu_forward)
        /*01b8*/ 	.word	0x00000000


	//----- nvinfo : EIATTR_REGCOUNT
	.align		4
.L_73:
        /*01bc*/ 	.byte	0x04, 0x2f
        /*01be*/ 	.short	(.L_75 - .L_74)
	.align		4
.L_74:
        /*01c0*/ 	.word	index@(gelu_backward)
        /*01c4*/ 	.word	0x00000015


	//----- nvinfo : EIATTR_FRAME_SIZE
	.align		4
.L_75:
        /*01c8*/ 	.byte	0x04, 0x11
        /*01ca*/ 	.short	(.L_77 - .L_76)
	.align		4
.L_76:
        /*01cc*/ 	.word	index@($__internal_2_$__cuda_sm3x_div_rn_noftz_f32_slowpath)
        /*01d0*/ 	.word	0x00000000


	//----- nvinfo : EIATTR_FRAME_SIZE
	.align		4
.L_77:
        /*01d4*/ 	.byte	0x04, 0x11
        /*01d6*/ 	.short	(.L_79 - .L_78)
	.align		4
.L_78:
        /*01d8*/ 	.word	index@(gelu_backward)
        /*01dc*/ 	.word	0x00000000


	//----- nvinfo : EIATTR_REGCOUNT
	.align		4
.L_79:
        /*01e0*/ 	.byte	0x04, 0x2f
        /*01e2*/ 	.short	(.L_81 - .L_80)
	.align		4
.L_80:
        /*01e4*/ 	.word	index@(gelu_fwd_cuda)
        /*01e8*/ 	.word	0x0000000f


	//----- nvinfo : EIATTR_FRAME_SIZE
	.align		4
.L_81:
        /*01ec*/ 	.byte	0x04, 0x11
        /*01ee*/ 	.short	(.L_83 - .L_82)
	.align		4
.L_82:
        /*01f0*/ 	.word	index@($__internal_1_$__cuda_sm20_rcp_rn_f32_slowpath)
        /*01f4*/ 	.word	0x00000000


	//----- nvinfo : EIATTR_FRAME_SIZE
	.align		4
.L_83:
        /*01f8*/ 	.byte	0x04, 0x11
        /*01fa*/ 	.short	(.L_85 - .L_84)
	.align		4
.L_84:
        /*01fc*/ 	.word	index@(gelu_fwd_cuda)
        /*0200*/ 	.word	0x00000000


	//----- nvinfo : EIATTR_REGCOUNT
	.align		4
.L_85:
        /*0204*/ 	.byte	0x04, 0x2f
        /*0206*/ 	.short	(.L_87 - .L_86)
	.align		4
.L_86:
        /*0208*/ 	.word	index@(gelu_bwd_cuda)
        /*020c*/ 	.word	0x00000013


	//----- nvinfo : EIATTR_FRAME_SIZE
	.align		4
.L_87:
        /*0210*/ 	.byte	0x04, 0x11
        /*0212*/ 	.short	(.L_89 - .L_88)
	.align		4
.L_88:
        /*0214*/ 	.word	index@($__internal_0_$__cuda_sm20_rcp_rn_f32_slowpath)
        /*0218*/ 	.word	0x00000000


	//----- nvinfo : EIATTR_FRAME_SIZE
	.align		4
.L_89:
        /*021c*/ 	.byte	0x04, 0x11
        /*021e*/ 	.short	(.L_91 - .L_90)
	.align		4
.L_90:
        /*0220*/ 	.word	index@(gelu_bwd_cuda)
        /*0224*/ 	.word	0x00000000


	//----- nvinfo : EIATTR_MIN_STACK_SIZE
	.align		4
.L_91:
        /*0228*/ 	.byte	0x04, 0x12
        /*022a*/ 	.short	(.L_93 - .L_92)
	.align		4
.L_92:
        /*022c*/ 	.word	index@(gelu_bwd_cuda)
        /*0230*/ 	.word	0x00000000


	//----- nvinfo : EIATTR_MIN_STACK_SIZE
	.align		4
.L_93:
        /*0234*/ 	.byte	0x04, 0x12
        /*0236*/ 	.short	(.L_95 - .L_94)
	.align		4
.L_94:
        /*0238*/ 	.word	index@(gelu_fwd_cuda)
        /*023c*/ 	.word	0x00000000


	//----- nvinfo : EIATTR_MIN_STACK_SIZE
	.align		4
.L_95:
        /*0240*/ 	.byte	0x04, 0x12
        /*0242*/ 	.short	(.L_97 - .L_96)
	.align		4
.L_96:
        /*0244*/ 	.word	index@(gelu_backward)
        /*0248*/ 	.word	0x00000000


	//----- nvinfo : EIATTR_MIN_STACK_SIZE
	.align		4
.L_97:
        /*024c*/ 	.byte	0x04, 0x12
        /*024e*/ 	.short	(.L_99 - .L_98)
	.align		4
.L_98:
        /*0250*/ 	.word	index@(gelu_forward)
        /*0254*/ 	.word	0x00000000


	//----- nvinfo : EIATTR_MIN_STACK_SIZE
	.align		4
.L_99:
        /*0258*/ 	.byte	0x04, 0x12
        /*025a*/ 	.short	(.L_101 - .L_100)
	.align		4
.L_100:
        /*025c*/ 	.word	index@(silu_backward_temp)
        /*0260*/ 	.word	0x00000000


	//----- nvinfo : EIATTR_MIN_STACK_SIZE
	.align		4
.L_101:
        /*0264*/ 	.byte	0x04, 0x12
        /*0266*/ 	.short	(.L_103 - .L_102)
	.align		4
.L_102:
        /*0268*/ 	.word	index@(silu_backward)
        /*026c*/ 	.word	0x00000000


	//----- nvinfo : EIATTR_MIN_STACK_SIZE
	.align		4
.L_103:
        /*0270*/ 	.byte	0x04, 0x12
        /*0272*/ 	.short	(.L_105 - .L_104)
	.align		4
.L_104:
        /*0274*/ 	.word	index@(silu_forward)
        /*0278*/ 	.word	0x00000000


	//----- nvinfo : EIATTR_MIN_STACK_SIZE
	.align		4
.L_105:
        /*027c*/ 	.byte	0x04, 0x12
        /*027e*/ 	.short	(.L_107 - .L_106)
	.align		4
.L_106:
        /*0280*/ 	.word	index@(tanh_backward_temp)
        /*0284*/ 	.word	0x00000000


	//----- nvinfo : EIATTR_MIN_STACK_SIZE
	.align		4
.L_107:
        /*0288*/ 	.byte	0x04, 0x12
        /*028a*/ 	.short	(.L_109 - .L_108)
	.align		4
.L_108:
        /*028c*/ 	.word	index@(tanh_backward)
        /*0290*/ 	.word	0x00000000


	//----- nvinfo : EIATTR_MIN_STACK_SIZE
	.align		4
.L_109:
        /*0294*/ 	.byte	0x04, 0x12
        /*0296*/ 	.short	(.L_111 - .L_110)
	.align		4
.L_110:
        /*0298*/ 	.word	index@(tanh_forward)
        /*029c*/ 	.word	0x00000000


	//----- nvinfo : EIATTR_MIN_STACK_SIZE
	.align		4
.L_111:
        /*02a0*/ 	.byte	0x04, 0x12
        /*02a2*/ 	.short	(.L_113 - .L_112)
	.align		4
.L_112:
        /*02a4*/ 	.word	index@(sigmod_backward_temp)
        /*02a8*/ 	.word	0x00000000


	//----- nvinfo : EIATTR_MIN_STACK_SIZE
	.align		4
.L_113:
        /*02ac*/ 	.byte	0x04, 0x12
        /*02ae*/ 	.short	(.L_115 - .L_114)
	.align		4
.L_114:
        /*02b0*/ 	.word	index@(sigmod_backward)
        /*02b4*/ 	.word	0x00000000


	//----- nvinfo : EIATTR_MIN_STACK_SIZE
	.align		4
.L_115:
        /*02b8*/ 	.byte	0x04, 0x12
        /*02ba*/ 	.short	(.L_117 - .L_116)
	.align		4
.L_116:
        /*02bc*/ 	.word	index@(sigmod_forward)
        /*02c0*/ 	.word	0x00000000


	//----- nvinfo : EIATTR_MIN_STACK_SIZE
	.align		4
.L_117:
        /*02c4*/ 	.byte	0x04, 0x12
        /*02c6*/ 	.short	(.L_119 - .L_118)
	.align		4
.L_118:
        /*02c8*/ 	.word	index@(leakyRelu_backward_temp)
        /*02cc*/ 	.word	0x00000000


	//----- nvinfo : EIATTR_MIN_STACK_SIZE
	.align		4
.L_119:
        /*02d0*/ 	.byte	0x04, 0x12
        /*02d2*/ 	.short	(.L_121 - .L_120)
	.align		4
.L_120:
        /*02d4*/ 	.word	index@(leakyRelu_backward)
        /*02d8*/ 	.word	0x00000000


	//----- nvinfo : EIATTR_MIN_STACK_SIZE
	.align		4
.L_121:
        /*02dc*/ 	.byte	0x04, 0x12
        /*02de*/ 	.short	(.L_123 - .L_122)
	.align		4
.L_122:
        /*02e0*/ 	.word	index@(leakyRelu_forward)
        /*02e4*/ 	.word	0x00000000


	//----- nvinfo : EIATTR_MIN_STACK_SIZE
	.align		4
.L_123:
        /*02e8*/ 	.byte	0x04, 0x12
        /*02ea*/ 	.short	(.L_125 - .L_124)
	.align		4
.L_124:
        /*02ec*/ 	.word	index@(relu_backward_temp)
        /*02f0*/ 	.word	0x00000000


	//----- nvinfo : EIATTR_MIN_STACK_SIZE
	.align		4
.L_125:
        /*02f4*/ 	.byte	0x04, 0x12
        /*02f6*/ 	.short	(.L_127 - .L_126)
	.align		4
.L_126:
        /*02f8*/ 	.word	index@(relu_backward)
        /*02fc*/ 	.word	0x00000000


	//----- nvinfo : EIATTR_MIN_STACK_SIZE
	.align		4
.L_127:
        /*0300*/ 	.byte	0x04, 0x12
        /*0302*/ 	.short	(.L_129 - .L_128)
	.align		4
.L_128:
        /*0304*/ 	.word	index@(relu_forward)
        /*0308*/ 	.word	0x00000000
.L_129:


//--------------------- .nv.compat                --------------------------
	.section	.nv.compat,"",@"SHT_CUDA_COMPAT_INFO"
	.align	4
        /*0000*/ 	.byte	0x02, 0x09, 0x00, 0x00, 0x02, 0x02, 0x01, 0x00, 0x02, 0x05, 0x05, 0x00, 0x03, 0x07, 0x01, 0x01
        /*0010*/ 	.byte	0x02, 0x03, 0x00, 0x00, 0x02, 0x06, 0x01, 0x00, 0x04, 0x0b, 0x08, 0x00, 0x01, 0x00, 0x00, 0x00
        /*0020*/ 	.byte	0x00, 0x00, 0x00, 0x00


//--------------------- .nv.info.gelu_bwd_cuda    --------------------------
	.section	.nv.info.gelu_bwd_cuda,"",@"SHT_CUDA_INFO"
	.sectionflags	@""
	.align	4


	//----- nvinfo : EIATTR_CUDA_API_VERSION
	.align		4
        /*0000*/ 	.byte	0x04, 0x37
        /*0002*/ 	.short	(.L_131 - .L_130)
.L_130:
        /*0004*/ 	.word	0x00000082


	//----- nvinfo : EIATTR_KPARAM_INFO
	.align		4
.L_131:
        /*0008*/ 	.byte	0x04, 0x17
        /*000a*/ 	.short	(.L_133 - .L_132)
.L_132:
        /*000c*/ 	.word	0x00000000
        /*0010*/ 	.short	0x0003
        /*0012*/ 	.short	0x0018
        /*0014*/ 	.byte	0x00, 0xf0, 0x11, 0x00


	//----- nvinfo : EIATTR_KPARAM_INFO
	.align		4
.L_133:
        /*0018*/ 	.byte	0x04, 0x17
        /*001a*/ 	.short	(.L_135 - .L_134)
.L_134:
        /*001c*/ 	.word	0x00000000
        /*0020*/ 	.short	0x0002
        /*0022*/ 	.short	0x0010
        /*0024*/ 	.byte	0x00, 0xf5, 0x21, 0x00


	//----- nvinfo : EIATTR_KPARAM_INFO
	.align		4
.L_135:
        /*0028*/ 	.byte	0x04, 0x17
        /*002a*/ 	.short	(.L_137 - .L_136)
.L_136:
        /*002c*/ 	.word	0x00000000
        /*0030*/ 	.short	0x0001
        /*0032*/ 	.short	0x0008
        /*0034*/ 	.byte	0x00, 0xf5, 0x21, 0x00


	//----- nvinfo : EIATTR_KPARAM_INFO
	.align		4
.L_137:
        /*0038*/ 	.byte	0x04, 0x17
        /*003a*/ 	.short	(.L_139 - .L_138)
.L_138:
        /*003c*/ 	.word	0x00000000
        /*0040*/ 	.short	0x0000
        /*0042*/ 	.short	0x0000
        /*0044*/ 	.byte	0x00, 0xf5, 0x21, 0x00


	//----- nvinfo : EIATTR_SPARSE_MMA_MASK
	.align		4
.L_139:
        /*0048*/ 	.byte	0x03, 0x50
        /*004a*/ 	.short	0x0000


	//----- nvinfo : EIATTR_MAXREG_COUNT
	.align		4
        /*004c*/ 	.byte	0x03, 0x1b
        /*004e*/ 	.short	0x00ff


	//----- nvinfo : EIATTR_MERCURY_ISA_VERSION
	.align		4
        /*0050*/ 	.byte	0x03, 0x5f
        /*0052*/ 	.short	0x0101


	//----- nvinfo : EIATTR_VRC_CTA_INIT_COUNT
	.align		4
        /*0054*/ 	.byte	0x02, 0x4a
	.zero		1
	.zero		1


	//----- nvinfo : EIATTR_EXIT_INSTR_OFFSETS
	.align		4
        /*0058*/ 	.byte	0x04, 0x1c
        /*005a*/ 	.short	(.L_141 - .L_140)


	//   ....[0]....
.L_140:
        /*005c*/ 	.word	0x00000070


	//   ....[1]....
        /*0060*/ 	.word	0x00000360


	//----- nvinfo : EIATTR_CRS_STACK_SIZE
	.align		4
.L_141:
        /*0064*/ 	.byte	0x04, 0x1e
        /*0066*/ 	.short	(.L_143 - .L_142)
.L_142:
        /*0068*/ 	.word	0x00000000


	//----- nvinfo : EIATTR_CBANK_PARAM_SIZE
	.align		4
.L_143:
        /*006c*/ 	.byte	0x03, 0x19
        /*006e*/ 	.short	0x001c


	//----- nvinfo : EIATTR_PARAM_CBANK
	.align		4
        /*0070*/ 	.byte	0x04, 0x0a
        /*0072*/ 	.short	(.L_145 - .L_144)
	.align		4
.L_144:
        /*0074*/ 	.word	index@(.nv.constant0.gelu_bwd_cuda)
        /*0078*/ 	.short	0x0380
        /*007a*/ 	.short	0x001c


	//----- nvinfo : EIATTR_SW_WAR
	.align		4
.L_145:
        /*007c*/ 	.byte	0x04, 0x36
        /*007e*/ 	.short	(.L_147 - .L_146)
.L_146:
        /*0080*/ 	.word	0x00000008
.L_147:


//--------------------- .nv.info.gelu_fwd_cuda    --------------------------
	.section	.nv.info.gelu_fwd_cuda,"",@"SHT_CUDA_INFO"
	.sectionflags	@""
	.align	4


	//----- nvinfo : EIATTR_CUDA_API_VERSION
	.align		4
        /*0000*/ 	.byte	0x04, 0x37
        /*0002*/ 	.short	(.L_149 - .L_148)
.L_148:
        /*0004*/ 	.word	0x00000082


	//----- nvinfo : EIATTR_KPARAM_INFO
	.align		4
.L_149:
        /*0008*/ 	.byte	0x04, 0x17
        /*000a*/ 	.short	(.L_151 - .L_150)
.L_150:
        /*000c*/ 	.word	0x00000000
        /*0010*/ 	.short	0x0002
        /*0012*/ 	.short	0x0010
        /*0014*/ 	.byte	0x00, 0xf0, 0x11, 0x00


	//----- nvinfo : EIATTR_KPARAM_INFO
	.align		4
.L_151:
        /*0018*/ 	.byte	0x04, 0x17
        /*001a*/ 	.short	(.L_153 - .L_152)
.L_152:
        /*001c*/ 	.word	0x00000000
        /*0020*/ 	.short	0x0001
        /*0022*/ 	.short	0x0008
        /*0024*/ 	.byte	0x00, 0xf5, 0x21, 0x00


	//----- nvinfo : EIATTR_KPARAM_INFO
	.align		4
.L_153:
        /*0028*/ 	.byte	0x04, 0x17
        /*002a*/ 	.short	(.L_155 - .L_154)
.L_154:
        /*002c*/ 	.word	0x00000000
        /*0030*/ 	.short	0x0000
        /*0032*/ 	.short	0x0000
        /*0034*/ 	.byte	0x00, 0xf5, 0x21, 0x00


	//----- nvinfo : EIATTR_SPARSE_MMA_MASK
	.align		4
.L_155:
        /*0038*/ 	.byte	0x03, 0x50
        /*003a*/ 	.short	0x0000


	//----- nvinfo : EIATTR_MAXREG_COUNT
	.align		4
        /*003c*/ 	.byte	0x03, 0x1b
        /*003e*/ 	.short	0x00ff


	//----- nvinfo : EIATTR_MERCURY_ISA_VERSION
	.align		4
        /*0040*/ 	.byte	0x03, 0x5f
        /*0042*/ 	.short	0x0101


	//----- nvinfo : EIATTR_VRC_CTA_INIT_COUNT
	.align		4
        /*0044*/ 	.byte	0x02, 0x4a
	.zero		1
	.zero		1


	//----- nvinfo : EIATTR_EXIT_INSTR_OFFSETS
	.align		4
        /*0048*/ 	.byte	0x04, 0x1c
        /*004a*/ 	.short	(.L_157 - .L_156)


	//   ....[0]....
.L_156:
        /*004c*/ 	.word	0x00000070


	//   ....[1]....
        /*0050*/ 	.word	0x000002c0


	//----- nvinfo : EIATTR_CRS_STACK_SIZE
	.align		4
.L_157:
        /*0054*/ 	.byte	0x04, 0x1e
        /*0056*/ 	.short	(.L_159 - .L_158)
.L_158:
        /*0058*/ 	.word	0x00000000


	//----- nvinfo : EIATTR_CBANK_PARAM_SIZE
	.align		4
.L_159:
        /*005c*/ 	.byte	0x03, 0x19
        /*005e*/ 	.short	0x0014


	//----- nvinfo : EIATTR_PARAM_CBANK
	.align		4
        /*0060*/ 	.byte	0x04, 0x0a
        /*0062*/ 	.short	(.L_161 - .L_160)
	.align		4
.L_160:
        /*0064*/ 	.word	index@(.nv.constant0.gelu_fwd_cuda)
        /*0068*/ 	.short	0x0380
        /*006a*/ 	.short	0x0014


	//----- nvinfo : EIATTR_SW_WAR
	.align		4
.L_161:
        /*006c*/ 	.byte	0x04, 0x36
        /*006e*/ 	.short	(.L_163 - .L_162)
.L_162:
        /*0070*/ 	.word	0x00000008
.L_163:


//--------------------- .nv.info.gelu_backward    --------------------------
	.section	.nv.info.gelu_backward,"",@"SHT_CUDA_INFO"
	.sectionflags	@""
	.align	4


	//----- nvinfo : EIATTR_CUDA_API_VERSION
	.align		4
        /*0000*/ 	.byte	0x04, 0x37
        /*0002*/ 	.short	(.L_165 - .L_164)
.L_164:
        /*0004*/ 	.word	0x00000082


	//----- nvinfo : EIATTR_KPARAM_INFO
	.align		4
.L_165:
        /*0008*/ 	.byte	0x04, 0x17
        /*000a*/ 	.short	(.L_167 - .L_166)
.L_166:
        /*000c*/ 	.word	0x00000000
        /*0010*/ 	.short	0x0003
        /*0012*/ 	.short	0x0018
        /*0014*/ 	.byte	0x00, 0xf0, 0x11, 0x00


	//----- nvinfo : EIATTR_KPARAM_INFO
	.align		4
.L_167:
        /*0018*/ 	.byte	0x04, 0x17
        /*001a*/ 	.short	(.L_169 - .L_168)
.L_168:
        /*001c*/ 	.word	0x00000000
        /*0020*/ 	.short	0x0002
        /*0022*/ 	.short	0x0010
        /*0024*/ 	.byte	0x00, 0xf5, 0x21, 0x00


	//----- nvinfo : EIATTR_KPARAM_INFO
	.align		4
.L_169:
        /*0028*/ 	.byte	0x04, 0x17
        /*002a*/ 	.short	(.L_171 - .L_170)
.L_170:
        /*002c*/ 	.word	0x00000000
        /*0030*/ 	.short	0x0001
        /*0032*/ 	.short	0x0008
        /*0034*/ 	.byte	0x00, 0xf5, 0x21, 0x00


	//----- nvinfo : EIATTR_KPARAM_INFO
	.align		4
.L_171:
        /*0038*/ 	.byte	0x04, 0x17
        /*003a*/ 	.short	(.L_173 - .L_172)
.L_172:
        /*003c*/ 	.word	0x00000000
        /*0040*/ 	.short	0x0000
        /*0042*/ 	.short	0x0000
        /*0044*/ 	.byte	0x00, 0xf5, 0x21, 0x00


	//----- nvinfo : EIATTR_SPARSE_MMA_MASK
	.align		4
.L_173:
        /*0048*/ 	.byte	0x03, 0x50
        /*004a*/ 	.short	0x0000


	//----- nvinfo : EIATTR_MAXREG_COUNT
	.align		4
        /*004c*/ 	.byte	0x03, 0x1b
        /*004e*/ 	.short	0x00ff


	//----- nvinfo : EIATTR_MERCURY_ISA_VERSION
	.align		4
        /*0050*/ 	.byte	0x03, 0x5f
        /*0052*/ 	.short	0x0101


	//----- nvinfo : EIATTR_VRC_CTA_INIT_COUNT
	.align		4
        /*0054*/ 	.byte	0x02, 0x4a
	.zero		1
	.zero		1


	//----- nvinfo : EIATTR_EXIT_INSTR_OFFSETS
	.align		4
        /*0058*/ 	.byte	0x04, 0x1c
        /*005a*/ 	.short	(.L_175 - .L_174)


	//   ....[0]....
.L_174:
        /*005c*/ 	.word	0x000000a0


	//   ....[1]....
        /*0060*/ 	.word	0x00000ed0


	//----- nvinfo : EIATTR_CRS_STACK_SIZE
	.align		4
.L_175:
        /*0064*/ 	.byte	0x04, 0x1e
        /*0066*/ 	.short	(.L_177 - .L_176)
.L_176:
        /*0068*/ 	.word	0x00000000


	//----- nvinfo : EIATTR_CBANK_PARAM_SIZE
	.align		4
.L_177:
        /*006c*/ 	.byte	0x03, 0x19
        /*006e*/ 	.short	0x001c


	//----- nvinfo : EIATTR_PARAM_CBANK
	.align		4
        /*0070*/ 	.byte	0x04, 0x0a
        /*0072*/ 	.short	(.L_179 - .L_178)
	.align		4
.L_178:
        /*0074*/ 	.word	index@(.nv.constant0.gelu_backward)
        /*0078*/ 	.short	0x0380
        /*007a*/ 	.short	0x001c


	//----- nvinfo : EIATTR_SW_WAR
	.align		4
.L_179:
        /*007c*/ 	.byte	0x04, 0x36
        /*007e*/ 	.short	(.L_181 - .L_180)
.L_180:
        /*0080*/ 	.word	0x00000008
.L_181:


//--------------------- .nv.info.gelu_forward     --------------------------
	.section	.nv.info.gelu_forward,"",@"SHT_CUDA_INFO"
	.sectionflags	@""
	.align	4


	//----- nvinfo : EIATTR_CUDA_API_VERSION
	.align		4
        /*0000*/ 	.byte	0x04, 0x37
        /*0002*/ 	.short	(.L_183 - .L_182)
.L_182:
        /*0004*/ 	.word	0x00000082


	//----- nvinfo : EIATTR_KPARAM_INFO
	.align		4
.L_183:
        /*0008*/ 	.byte	0x04, 0x17
        /*000a*/ 	.short	(.L_185 - .L_184)
.L_184:
        /*000c*/ 	.word	0x00000000
        /*0010*/ 	.short	0x0002
        /*0012*/ 	.short	0x0010
        /*0014*/ 	.byte	0x00, 0xf0, 0x11, 0x00


	//----- nvinfo : EIATTR_KPARAM_INFO
	.align		4
.L_185:
        /*0018*/ 	.byte	0x04, 0x17
        /*001a*/ 	.short	(.L_187 - .L_186)
.L_186:
        /*001c*/ 	.word	0x00000000
        /*0020*/ 	.short	0x0001
        /*0022*/ 	.short	0x0008
        /*0024*/ 	.byte	0x00, 0xf5, 0x21, 0x00


	//----- nvinfo : EIATTR_KPARAM_INFO
	.align		4
.L_187:
        /*0028*/ 	.byte	0x04, 0x17
        /*002a*/ 	.short	(.L_189 - .L_188)
.L_188:
        /*002c*/ 	.word	0x00000000
        /*0030*/ 	.short	0x0000
        /*0032*/ 	.short	0x0000
        /*0034*/ 	.byte	0x00, 0xf5, 0x21, 0x00


	//----- nvinfo : EIATTR_SPARSE_MMA_MASK
	.align		4
.L_189:
        /*0038*/ 	.byte	0x03, 0x50
        /*003a*/ 	.short	0x0000


	//----- nvinfo : EIATTR_MAXREG_COUNT
	.align		4
        /*003c*/ 	.byte	0x03, 0x1b
        /*003e*/ 	.short	0x00ff


	//----- nvinfo : EIATTR_MERCURY_ISA_VERSION
	.align		4
        /*0040*/ 	.byte	0x03, 0x5f
        /*0042*/ 	.short	0x0101


	//----- nvinfo : EIATTR_VRC_CTA_INIT_COUNT
	.align		4
        /*0044*/ 	.byte	0x02, 0x4a
	.zero		1
	.zero		1


	//----- nvinfo : EIATTR_EXIT_INSTR_OFFSETS
	.align		4
        /*0048*/ 	.byte	0x04, 0x1c
        /*004a*/ 	.short	(.L_191 - .L_190)


	//   ....[0]....
.L_190:
        /*004c*/ 	.word	0x000000a0


	//   ....[1]....
        /*0050*/ 	.word	0x000007a0


	//----- nvinfo : EIATTR_CRS_STACK_SIZE
	.align		4
.L_191:
        /*0054*/ 	.byte	0x04, 0x1e
        /*0056*/ 	.short	(.L_193 - .L_192)
.L_192:
        /*0058*/ 	.word	0x00000000


	//----- nvinfo : EIATTR_CBANK_PARAM_SIZE
	.align		4
.L_193:
        /*005c*/ 	.byte	0x03, 0x19
        /*005e*/ 	.short	0x0014


	//----- nvinfo : EIATTR_PARAM_CBANK
	.align		4
        /*0060*/ 	.byte	0x04, 0x0a
        /*0062*/ 	.short	(.L_195 - .L_194)
	.align		4
.L_194:
        /*0064*/ 	.word	index@(.nv.constant0.gelu_forward)
        /*0068*/ 	.short	0x0380
        /*006a*/ 	.short	0x0014


	//----- nvinfo : EIATTR_SW_WAR
	.align		4
.L_195:
        /*006c*/ 	.byte	0x04, 0x36
        /*006e*/ 	.short	(.L_197 - .L_196)
.L_196:
        /*0070*/ 	.word	0x00000008
.L_197:


//--------------------- .nv.info.silu_backward_temp --------------------------
	.section	.nv.info.silu_backward_temp,"",@"SHT_CUDA_INFO"
	.sectionflags	@""
	.align	4


	//----- nvinfo : EIATTR_CUDA_API_VERSION
	.align		4
        /*0000*/ 	.byte	0x04, 0x37
        /*0002*/ 	.short	(.L_199 - .L_198)
.L_198:
        /*0004*/ 	.word	0x00000082


	//----- nvinfo : EIATTR_KPARAM_INFO
	.align		4
.L_199:
        /*0008*/ 	.byte	0x04, 0x17
        /*000a*/ 	.short	(.L_201 - .L_200)
.L_200:
        /*000c*/ 	.word	0x00000000
        /*0010*/ 	.short	0x0004
        /*0012*/ 	.short	0x0020
        /*0014*/ 	.byte	0x00, 0xf0, 0x11, 0x00


	//----- nvinfo : EIATTR_KPARAM_INFO
	.align		4
.L_201:
        /*0018*/ 	.byte	0x04, 0x17
        /*001a*/ 	.short	(.L_203 - .L_202)
.L_202:
        /*001c*/ 	.word	0x00000000
        /*0020*/ 	.short	0x0003
        /*0022*/ 	.short	0x0018
        /*0024*/ 	.byte	0x00, 0xf5, 0x21, 0x00


	//----- nvinfo : EIATTR_KPARAM_INFO
	.align		4
.L_203:
        /*0028*/ 	.byte	0x04, 0x17
        /*002a*/ 	.short	(.L_205 - .L_204)
.L_204:
        /*002c*/ 	.word	0x00000000
        /*0030*/ 	.short	0x0002
        /*0032*/ 	.short	0x0010
        /*0034*/ 	.byte	0x00, 0xf5, 0x21, 0x00


	//----- nvinfo : EIATTR_KPARAM_INFO
	.align		4
.L_205:
        /*0038*/ 	.byte	0x04, 0x17
        /*003a*/ 	.short	(.L_207 - .L_206)
.L_206:
        /*003c*/ 	.word	0x00000000
        /*0040*/ 	.short	0x0001
        /*0042*/ 	.short	0x0008
        /*0044*/ 	.byte	0x00, 0xf5, 0x21, 0x00


	//----- nvinfo : EIATTR_KPARAM_INFO
	.align		4
.L_207:
        /*0048*/ 	.byte	0x04, 0x17
        /*004a*/ 	.short	(.L_209 - .L_208)
.L_208:
        /*004c*/ 	.word	0x00000000
        /*0050*/ 	.short	0x0000
        /*0052*/ 	.short	0x0000
        /*0054*/ 	.byte	0x00, 0xf5, 0x21, 0x00


	//----- nvinfo : EIATTR_SPARSE_MMA_MASK
	.align		4
.L_209:
        /*0058*/ 	.byte	0x03, 0x50
        /*005a*/ 	.short	0x0000


	//----- nvinfo : EIATTR_MAXREG_COUNT
	.align		4
        /*005c*/ 	.byte	0x03, 0x1b
        /*005e*/ 	.short	0x00ff


	//----- nvinfo : EIATTR_MERCURY_ISA_VERSION
	.align		4
        /*0060*/ 	.byte	0x03, 0x5f
        /*0062*/ 	.short	0x0101


	//----- nvinfo : EIATTR_VRC_CTA_INIT_COUNT
	.align		4
        /*0064*/ 	.byte	0x02, 0x4a
	.zero		1
	.zero		1


	//----- nvinfo : EIATTR_EXIT_INSTR_OFFSETS
	.align		4
        /*0068*/ 	.byte	0x04, 0x1c
        /*006a*/ 	.short	(.L_211 - .L_210)


	//   ....[0]....
.L_210:
        /*006c*/ 	.word	0x000000a0


	//   ....[1]....
        /*0070*/ 	.word	0x00000330


	//----- nvinfo : EIATTR_CRS_STACK_SIZE
	.align		4
.L_211:
        /*0074*/ 	.byte	0x04, 0x1e
        /*0076*/ 	.short	(.L_213 - .L_212)
.L_212:
        /*0078*/ 	.word	0x00000000


	//----- nvinfo : EIATTR_CBANK_PARAM_SIZE
	.align		4
.L_213:
        /*007c*/ 	.byte	0x03, 0x19
        /*007e*/ 	.short	0x0024


	//----- nvinfo : EIATTR_PARAM_CBANK
	.align		4
        /*0080*/ 	.byte	0x04, 0x0a
        /*0082*/ 	.short	(.L_215 - .L_214)
	.align		4
.L_214:
        /*0084*/ 	.word	index@(.nv.constant0.silu_backward_temp)
        /*0088*/ 	.short	0x0380
        /*008a*/ 	.short	0x0024


	//----- nvinfo : EIATTR_SW_WAR
	.align		4
.L_215:
        /*008c*/ 	.byte	0x04, 0x36
        /*008e*/ 	.short	(.L_217 - .L_216)
.L_216:
        /*0090*/ 	.word	0x00000008
.L_217:


//--------------------- .nv.info.silu_backward    --------------------------
	.section	.nv.info.silu_backward,"",@"SHT_CUDA_INFO"
	.sectionflags	@""
	.align	4


	//----- nvinfo : EIATTR_CUDA_API_VERSION
	.align		4
        /*0000*/ 	.byte	0x04, 0x37
        /*0002*/ 	.short	(.L_219 - .L_218)
.L_218:
        /*0004*/ 	.word	0x00000082


	//----- nvinfo : EIATTR_KPARAM_INFO
	.align		4
.L_219:
        /*0008*/ 	.byte	0x04, 0x17
        /*000a*/ 	.short	(.L_221 - .L_220)
.L_220:
        /*000c*/ 	.word	0x00000000
        /*0010*/ 	.short	0x0004
        /*0012*/ 	.short	0x0020
        /*0014*/ 	.byte	0x00, 0xf0, 0x11, 0x00


	//----- nvinfo : EIATTR_KPARAM_INFO
	.align		4
.L_221:
        /*0018*/ 	.byte	0x04, 0x17
        /*001a*/ 	.short	(.L_223 - .L_222)
.L_222:
        /*001c*/ 	.word	0x00000000
        /*0020*/ 	.short	0x0003
        /*0022*/ 	.short	0x0018
        /*0024*/ 	.byte	0x00, 0xf5, 0x21, 0x00


	//----- nvinfo : EIATTR_KPARAM_INFO
	.align		4
.L_223:
        /*0028*/ 	.byte	0x04, 0x17
        /*002a*/ 	.short	(.L_225 - .L_224)
.L_224:
        /*002c*/ 	.word	0x00000000
        /*0030*/ 	.short	0x0002
        /*0032*/ 	.short	0x0010
        /*0034*/ 	.byte	0x00, 0xf5, 0x21, 0x00


	//----- nvinfo : EIATTR_KPARAM_INFO
	.align		4
.L_225:
        /*0038*/ 	.byte	0x04, 0x17
        /*003a*/ 	.short	(.L_227 - .L_226)
.L_226:
        /*003c*/ 	.word	0x00000000
        /*0040*/ 	.short	0x0001
        /*0042*/ 	.short	0x0008
        /*0044*/ 	.byte	0x00, 0xf5, 0x21, 0x00


	//----- nvinfo : EIATTR_KPARAM_INFO
	.align		4
.L_227:
        /*0048*/ 	.byte	0x04, 0x17
        /*004a*/ 	.short	(.L_229 - .L_228)
.L_228:
        /*004c*/ 	.word	0x00000000
        /*0050*/ 	.short	0x0000
        /*0052*/ 	.short	0x0000
        /*0054*/ 	.byte	0x00, 0xf5, 0x21, 0x00


	//----- nvinfo : EIATTR_SPARSE_MMA_MASK
	.align		4
.L_229:
        /*0058*/ 	.byte	0x03, 0x50
        /*005a*/ 	.short	0x0000


	//----- nvinfo : EIATTR_MAXREG_COUNT
	.align		4
        /*005c*/ 	.byte	0x03, 0x1b
        /*005e*/ 	.short	0x00ff


	//----- nvinfo : EIATTR_MERCURY_ISA_VERSION
	.align		4
        /*0060*/ 	.byte	0x03, 0x5f
        /*0062*/ 	.short	0x0101


	//----- nvinfo : EIATTR_VRC_CTA_INIT_COUNT
	.align		4
        /*0064*/ 	.byte	0x02, 0x4a
	.zero		1
	.zero		1


	//----- nvinfo : EIATTR_EXIT_INSTR_OFFSETS
	.align		4
        /*0068*/ 	.byte	0x04, 0x1c
        /*006a*/ 	.short	(.L_231 - .L_230)


	//   ....[0]....
.L_230:
        /*006c*/ 	.word	0x000000a0


	//   ....[1]....
        /*0070*/ 	.word	0x00000320


	//----- nvinfo : EIATTR_CRS_STACK_SIZE
	.align		4
.L_231:
        /*0074*/ 	.byte	0x04, 0x1e
        /*0076*/ 	.short	(.L_233 - .L_232)
.L_232:
        /*0078*/ 	.word	0x00000000


	//----- nvinfo : EIATTR_CBANK_PARAM_SIZE
	.align		4
.L_233:
        /*007c*/ 	.byte	0x03, 0x19
        /*007e*/ 	.short	0x0024


	//----- nvinfo : EIATTR_PARAM_CBANK
	.align		4
        /*0080*/ 	.byte	0x04, 0x0a
        /*0082*/ 	.short	(.L_235 - .L_234)
	.align		4
.L_234:
        /*0084*/ 	.word	index@(.nv.constant0.silu_backward)
        /*0088*/ 	.short	0x0380
        /*008a*/ 	.short	0x0024


	//----- nvinfo : EIATTR_SW_WAR
	.align		4
.L_235:
        /*008c*/ 	.byte	0x04, 0x36
        /*008e*/ 	.short	(.L_237 - .L_236)
.L_236:
        /*0090*/ 	.word	0x00000008
.L_237:


//--------------------- .nv.info.silu_forward     --------------------------
	.section	.nv.info.silu_forward,"",@"SHT_CUDA_INFO"
	.sectionflags	@""
	.align	4


	//----- nvinfo : EIATTR_CUDA_API_VERSION
	.align		4
        /*0000*/ 	.byte	0x04, 0x37
        /*0002*/ 	.short	(.L_239 - .L_238)
.L_238:
        /*0004*/ 	.word	0x00000082


	//----- nvinfo : EIATTR_KPARAM_INFO
	.align		4
.L_239:
        /*0008*/ 	.byte	0x04, 0x17
        /*000a*/ 	.short	(.L_241 - .L_240)
.L_240:
        /*000c*/ 	.word	0x00000000
        /*0010*/ 	.short	0x0002
        /*0012*/ 	.short	0x0010
        /*0014*/ 	.byte	0x00, 0xf0, 0x11, 0x00


	//----- nvinfo : EIATTR_KPARAM_INFO
	.align		4
.L_241:
        /*0018*/ 	.byte	0x04, 0x17
        /*001a*/ 	.short	(.L_243 - .L_242)
.L_242:
        /*001c*/ 	.word	0x00000000
        /*0020*/ 	.short	0x0001
        /*0022*/ 	.short	0x0008
        /*0024*/ 	.byte	0x00, 0xf5, 0x21, 0x00


	//----- nvinfo : EIATTR_KPARAM_INFO
	.align		4
.L_243:
        /*0028*/ 	.byte	0x04, 0x17
        /*002a*/ 	.short	(.L_245 - .L_244)
.L_244:
        /*002c*/ 	.word	0x00000000
        /*0030*/ 	.short	0x0000
        /*0032*/ 	.short	0x0000
        /*0034*/ 	.byte	0x00, 0xf5, 0x21, 0x00


	//----- nvinfo : EIATTR_SPARSE_MMA_MASK
	.align		4
.L_245:
        /*0038*/ 	.byte	0x03, 0x50
        /*003a*/ 	.short	0x0000


	//----- nvinfo : EIATTR_MAXREG_COUNT
	.align		4
        /*003c*/ 	.byte	0x03, 0x1b
        /*003e*/ 	.short	0x00ff


	//----- nvinfo : EIATTR_MERCURY_ISA_VERSION
	.align		4
        /*0040*/ 	.byte	0x03, 0x5f
        /*0042*/ 	.short	0x0101


	//----- nvinfo : EIATTR_VRC_CTA_INIT_COUNT
	.align		4
        /*0044*/ 	.byte	0x02, 0x4a
	.zero		1
	.zero		1


	//----- nvinfo : EIATTR_EXIT_INSTR_OFFSETS
	.align		4
        /*0048*/ 	.byte	0x04, 0x1c
        /*004a*/ 	.short	(.L_247 - .L_246)


	//   ....[0]....
.L_246:
        /*004c*/ 	.word	0x000000a0


	//   ....[1]....
        /*0050*/ 	.word	0x00000290


	//----- nvinfo : EIATTR_CRS_STACK_SIZE
	.align		4
.L_247:
        /*0054*/ 	.byte	0x04, 0x1e
        /*0056*/ 	.short	(.L_249 - .L_248)
.L_248:
        /*0058*/ 	.word	0x00000000


	//----- nvinfo : EIATTR_CBANK_PARAM_SIZE
	.align		4
.L_249:
        /*005c*/ 	.byte	0x03, 0x19
        /*005e*/ 	.short	0x0014


	//----- nvinfo : EIATTR_PARAM_CBANK
	.align		4
        /*0060*/ 	.byte	0x04, 0x0a
        /*0062*/ 	.short	(.L_251 - .L_250)
	.align		4
.L_250:
        /*0064*/ 	.word	index@(.nv.constant0.silu_forward)
        /*0068*/ 	.short	0x0380
        /*006a*/ 	.short	0x0014


	//----- nvinfo : EIATTR_SW_WAR
	.align		4
.L_251:
        /*006c*/ 	.byte	0x04, 0x36
        /*006e*/ 	.short	(.L_253 - .L_252)
.L_252:
        /*0070*/ 	.word	0x00000008
.L_253:


//--------------------- .nv.info.tanh_backward_temp --------------------------
	.section	.nv.info.tanh_backward_temp,"",@"SHT_CUDA_INFO"
	.sectionflags	@""
	.align	4


	//----- nvinfo : EIATTR_CUDA_API_VERSION
	.align		4
        /*0000*/ 	.byte	0x04, 0x37
        /*0002*/ 	.short	(.L_255 - .L_254)
.L_254:
        /*0004*/ 	.word	0x00000082


	//----- nvinfo : EIATTR_KPARAM_INFO
	.align		4
.L_255:
        /*0008*/ 	.byte	0x04, 0x17
        /*000a*/ 	.short	(.L_257 - .L_256)
.L_256:
        /*000c*/ 	.word	0x00000000
        /*0010*/ 	.short	0x0003
        /*0012*/ 	.short	0x0018
        /*0014*/ 	.byte	0x00, 0xf0, 0x11, 0x00


	//----- nvinfo : EIATTR_KPARAM_INFO
	.align		4
.L_257:
        /*0018*/ 	.byte	0x04, 0x17
        /*001a*/ 	.short	(.L_259 - .L_258)
.L_258:
        /*001c*/ 	.word	0x00000000
        /*0020*/ 	.short	0x0002
        /*0022*/ 	.short	0x0010
        /*0024*/ 	.byte	0x00, 0xf5, 0x21, 0x00


	//----- nvinfo : EIATTR_KPARAM_INFO
	.align		4
.L_259:
        /*0028*/ 	.byte	0x04, 0x17
        /*002a*/ 	.short	(.L_261 - .L_260)
.L_260:
        /*002c*/ 	.word	0x00000000
        /*0030*/ 	.short	0x0001
        /*0032*/ 	.short	0x0008
        /*0034*/ 	.byte	0x00, 0xf5, 0x21, 0x00


	//----- nvinfo : EIATTR_KPARAM_INFO
	.align		4
.L_261:
        /*0038*/ 	.byte	0x04, 0x17
        /*003a*/ 	.short	(.L_263 - .L_262)
.L_262:
        /*003c*/ 	.word	0x00000000
        /*0040*/ 	.short	0x0000
        /*0042*/ 	.short	0x0000
        /*0044*/ 	.byte	0x00, 0xf5, 0x21, 0x00


	//----- nvinfo : EIATTR_SPARSE_MMA_MASK
	.align		4
.L_263:
        /*0048*/ 	.byte	0x03, 0x50
        /*004a*/ 	.short	0x0000


	//----- nvinfo : EIATTR_MAXREG_COUNT
	.align		4
        /*004c*/ 	.byte	0x03, 0x1b
        /*004e*/ 	.short	0x00ff


	//----- nvinfo : EIATTR_MERCURY_ISA_VERSION
	.align		4
        /*0050*/ 	.byte	0x03, 0x5f
        /*0052*/ 	.short	0x0101


	//----- nvinfo : EIATTR_VRC_CTA_INIT_COUNT
	.align		4
        /*0054*/ 	.byte	0x02, 0x4a
	.zero		1
	.zero		1


	//----- nvinfo : EIATTR_EXIT_INSTR_OFFSETS
	.align		4
        /*0058*/ 	.byte	0x04, 0x1c
        /*005a*/ 	.short	(.L_265 - .L_264)


	//   ....[0]....
.L_264:
        /*005c*/ 	.word	0x000000a0


	//   ....[1]....
        /*0060*/ 	.word	0x00000180


	//----- nvinfo : EIATTR_CBANK_PARAM_SIZE
	.align		4
.L_265:
        /*0064*/ 	.byte	0x03, 0x19
        /*0066*/ 	.short	0x001c


	//----- nvinfo : EIATTR_PARAM_CBANK
	.align		4
        /*0068*/ 	.byte	0x04, 0x0a
        /*006a*/ 	.short	(.L_267 - .L_266)
	.align		4
.L_266:
        /*006c*/ 	.word	index@(.nv.constant0.tanh_backward_temp)
        /*0070*/ 	.short	0x0380
        /*0072*/ 	.short	0x001c


	//----- nvinfo : EIATTR_SW_WAR
	.align		4
.L_267:
        /*0074*/ 	.byte	0x04, 0x36
        /*0076*/ 	.short	(.L_269 - .L_268)
.L_268:
        /*0078*/ 	.word	0x00000008
.L_269:


//--------------------- .nv.info.tanh_backward    --------------------------
	.section	.nv.info.tanh_backward,"",@"SHT_CUDA_INFO"
	.sectionflags	@""
	.align	4


	//----- nvinfo : EIATTR_CUDA_API_VERSION
	.align		4
        /*0000*/ 	.byte	0x04, 0x37
        /*0002*/ 	.short	(.L_271 - .L_270)
.L_270:
        /*0004*/ 	.word	0x00000082


	//----- nvinfo : EIATTR_KPARAM_INFO
	.align		4
.L_271:
        /*0008*/ 	.byte	0x04, 0x17
        /*000a*/ 	.short	(.L_273 - .L_272)
.L_272:
        /*000c*/ 	.word	0x00000000
        /*0010*/ 	.short	0x0003
        /*0012*/ 	.short	0x0018
        /*0014*/ 	.byte	0x00, 0xf0, 0x11, 0x00


	//----- nvinfo : EIATTR_KPARAM_INFO
	.align		4
.L_273:
        /*0018*/ 	.byte	0x04, 0x17
        /*001a*/ 	.short	(.L_275 - .L_274)
.L_274:
        /*001c*/ 	.word	0x00000000
        /*0020*/ 	.short	0x0002
        /*0022*/ 	.short	0x0010
        /*0024*/ 	.byte	0x00, 0xf5, 0x21, 0x00


	//----- nvinfo : EIATTR_KPARAM_INFO
	.align		4
.L_275:
        /*0028*/ 	.byte	0x04, 0x17
        /*002a*/ 	.short	(.L_277 - .L_276)
.L_276:
        /*002c*/ 	.word	0x00000000
        /*0030*/ 	.short	0x0001
        /*0032*/ 	.short	0x0008
        /*0034*/ 	.byte	0x00, 0xf5, 0x21, 0x00


	//----- nvinfo : EIATTR_KPARAM_INFO
	.align		4
.L_277:
        /*0038*/ 	.byte	0x04, 0x17
        /*003a*/ 	.short	(.L_279 - .L_278)
.L_278:
        /*003c*/ 	.word	0x00000000
        /*0040*/ 	.short	0x0000
        /*0042*/ 	.short	0x0000
        /*0044*/ 	.byte	0x00, 0xf5, 0x21, 0x00


	//----- nvinfo : EIATTR_SPARSE_MMA_MASK
	.align		4
.L_279:
        /*0048*/ 	.byte	0x03, 0x50
        /*004a*/ 	.short	0x0000


	//----- nvinfo : EIATTR_MAXREG_COUNT
	.align		4
        /*004c*/ 	.byte	0x03, 0x1b
        /*004e*/ 	.short	0x00ff


	//----- nvinfo : EIATTR_MERCURY_ISA_VERSION
	.align		4
        /*0050*/ 	.byte	0x03, 0x5f
        /*0052*/ 	.short	0x0101


	//----- nvinfo : EIATTR_VRC_CTA_INIT_COUNT
	.align		4
        /*0054*/ 	.byte	0x02, 0x4a
	.zero		1
	.zero		1


	//----- nvinfo : EIATTR_EXIT_INSTR_OFFSETS
	.align		4
        /*0058*/ 	.byte	0x04, 0x1c
        /*005a*/ 	.short	(.L_281 - .L_280)


	//   ....[0]....
.L_280:
        /*005c*/ 	.word	0x000000a0


	//   ....[1]....
        /*0060*/ 	.word	0x00000170


	//----- nvinfo : EIATTR_CBANK_PARAM_SIZE
	.align		4
.L_281:
        /*0064*/ 	.byte	0x03, 0x19
        /*0066*/ 	.short	0x001c


	//----- nvinfo : EIATTR_PARAM_CBANK
	.align		4
        /*0068*/ 	.byte	0x04, 0x0a
        /*006a*/ 	.short	(.L_283 - .L_282)
	.align		4
.L_282:
        /*006c*/ 	.word	index@(.nv.constant0.tanh_backward)
        /*0070*/ 	.short	0x0380
        /*0072*/ 	.short	0x001c


	//----- nvinfo : EIATTR_SW_WAR
	.align		4
.L_283:
        /*0074*/ 	.byte	0x04, 0x36
        /*0076*/ 	.short	(.L_285 - .L_284)
.L_284:
        /*0078*/ 	.word	0x00000008
.L_285:


//--------------------- .nv.info.tanh_forward     --------------------------
	.section	.nv.info.tanh_forward,"",@"SHT_CUDA_INFO"
	.sectionflags	@""
	.align	4


	//----- nvinfo : EIATTR_CUDA_API_VERSION
	.align		4
        /*0000*/ 	.byte	0x04, 0x37
        /*0002*/ 	.short	(.L_287 - .L_286)
.L_286:
        /*0004*/ 	.word	0x00000082


	//----- nvinfo : EIATTR_KPARAM_INFO
	.align		4
.L_287:
        /*0008*/ 	.byte	0x04, 0x17
        /*000a*/ 	.short	(.L_289 - .L_288)
.L_288:
        /*000c*/ 	.word	0x00000000
        /*0010*/ 	.short	0x0002
        /*0012*/ 	.short	0x0010
        /*0014*/ 	.byte	0x00, 0xf0, 0x11, 0x00


	//----- nvinfo : EIATTR_KPARAM_INFO
	.align		4
.L_289:
        /*0018*/ 	.byte	0x04, 0x17
        /*001a*/ 	.short	(.L_291 - .L_290)
.L_290:
        /*001c*/ 	.word	0x00000000
        /*0020*/ 	.short	0x0001
        /*0022*/ 	.short	0x0008
        /*0024*/ 	.byte	0x00, 0xf5, 0x21, 0x00


	//----- nvinfo : EIATTR_KPARAM_INFO
	.align		4
.L_291:
        /*0028*/ 	.byte	0x04, 0x17
        /*002a*/ 	.short	(.L_293 - .L_292)
.L_292:
        /*002c*/ 	.word	0x00000000
        /*0030*/ 	.short	0x0000
        /*0032*/ 	.short	0x0000
        /*0034*/ 	.byte	0x00, 0xf5, 0x21, 0x00


	//----- nvinfo : EIATTR_SPARSE_MMA_MASK
	.align		4
.L_293:
        /*0038*/ 	.byte	0x03, 0x50
        /*003a*/ 	.short	0x0000


	//----- nvinfo : EIATTR_MAXREG_COUNT
	.align		4
        /*003c*/ 	.byte	0x03, 0x1b
        /*003e*/ 	.short	0x00ff


	//----- nvinfo : EIATTR_MERCURY_ISA_VERSION
	.align		4
        /*0040*/ 	.byte	0x03, 0x5f
        /*0042*/ 	.short	0x0101


	//----- nvinfo : EIATTR_VRC_CTA_INIT_COUNT
	.align		4
        /*0044*/ 	.byte	0x02, 0x4a
	.zero		1
	.zero		1


	//----- nvinfo : EIATTR_EXIT_INSTR_OFFSETS
	.align		4
        /*0048*/ 	.byte	0x04, 0x1c
        /*004a*/ 	.short	(.L_295 - .L_294)


	//   ....[0]....
.L_294:
        /*004c*/ 	.word	0x000000a0


	//   ....[1]....
        /*0050*/ 	.word	0x00000320


	//----- nvinfo : EIATTR_CRS_STACK_SIZE
	.align		4
.L_295:
        /*0054*/ 	.byte	0x04, 0x1e
        /*0056*/ 	.short	(.L_297 - .L_296)
.L_296:
        /*0058*/ 	.word	0x00000000


	//----- nvinfo : EIATTR_CBANK_PARAM_SIZE
	.align		4
.L_297:
        /*005c*/ 	.byte	0x03, 0x19
        /*005e*/ 	.short	0x0014


	//----- nvinfo : EIATTR_PARAM_CBANK
	.align		4
        /*0060*/ 	.byte	0x04, 0x0a
        /*0062*/ 	.short	(.L_299 - .L_298)
	.align		4
.L_298:
        /*0064*/ 	.word	index@(.nv.constant0.tanh_forward)
        /*0068*/ 	.short	0x0380
        /*006a*/ 	.short	0x0014


	//----- nvinfo : EIATTR_SW_WAR
	.align		4
.L_299:
        /*006c*/ 	.byte	0x04, 0x36
        /*006e*/ 	.short	(.L_301 - .L_300)
.L_300:
        /*0070*/ 	.word	0x00000008
.L_301:


//--------------------- .nv.info.sigmod_backward_temp --------------------------
	.section	.nv.info.sigmod_backward_temp,"",@"SHT_CUDA_INFO"
	.sectionflags	@""
	.align	4


	//----- nvinfo : EIATTR_CUDA_API_VERSION
	.align		4
        /*0000*/ 	.byte	0x04, 0x37
        /*0002*/ 	.short	(.L_303 - .L_302)
.L_302:
        /*0004*/ 	.word	0x00000082


	//----- nvinfo : EIATTR_KPARAM_INFO
	.align		4
.L_303:
        /*0008*/ 	.byte	0x04, 0x17
        /*000a*/ 	.short	(.L_305 - .L_304)
.L_304:
        /*000c*/ 	.word	0x00000000
        /*0010*/ 	.short	0x0003
        /*0012*/ 	.short	0x0018
        /*0014*/ 	.byte	0x00, 0xf0, 0x11, 0x00


	//----- nvinfo : EIATTR_KPARAM_INFO
	.align		4
.L_305:
        /*0018*/ 	.byte	0x04, 0x17
        /*001a*/ 	.short	(.L_307 - .L_306)
.L_306:
        /*001c*/ 	.word	0x00000000
        /*0020*/ 	.short	0x0002
        /*0022*/ 	.short	0x0010
        /*0024*/ 	.byte	0x00, 0xf5, 0x21, 0x00


	//----- nvinfo : EIATTR_KPARAM_INFO
	.align		4
.L_307:
        /*0028*/ 	.byte	0x04, 0x17
        /*002a*/ 	.short	(.L_309 - .L_308)
.L_308:
        /*002c*/ 	.word	0x00000000
        /*0030*/ 	.short	0x0001
        /*0032*/ 	.short	0x0008
        /*0034*/ 	.byte	0x00, 0xf5, 0x21, 0x00


	//----- nvinfo : EIATTR_KPARAM_INFO
	.align		4
.L_309:
        /*0038*/ 	.byte	0x04, 0x17
        /*003a*/ 	.short	(.L_311 - .L_310)
.L_310:
        /*003c*/ 	.word	0x00000000
        /*0040*/ 	.short	0x0000
        /*0042*/ 	.short	0x0000
        /*0044*/ 	.byte	0x00, 0xf5, 0x21, 0x00


	//----- nvinfo : EIATTR_SPARSE_MMA_MASK
	.align		4
.L_311:
        /*0048*/ 	.byte	0x03, 0x50
        /*004a*/ 	.short	0x0000


	//----- nvinfo : EIATTR_MAXREG_COUNT
	.align		4
        /*004c*/ 	.byte	0x03, 0x1b
        /*004e*/ 	.short	0x00ff


	//----- nvinfo : EIATTR_MERCURY_ISA_VERSION
	.align		4
        /*0050*/ 	.byte	0x03, 0x5f
        /*0052*/ 	.short	0x0101


	//----- nvinfo : EIATTR_VRC_CTA_INIT_COUNT
	.align		4
        /*0054*/ 	.byte	0x02, 0x4a
	.zero		1
	.zero		1


	//----- nvinfo : EIATTR_EXIT_INSTR_OFFSETS
	.align		4
        /*0058*/ 	.byte	0x04, 0x1c
        /*005a*/ 	.short	(.L_313 - .L_312)


	//   ....[0]....
.L_312:
        /*005c*/ 	.word	0x000000a0


	//   ....[1]....
        /*0060*/ 	.word	0x00000190


	//----- nvinfo : EIATTR_CBANK_PARAM_SIZE
	.align		4
.L_313:
        /*0064*/ 	.byte	0x03, 0x19
        /*0066*/ 	.short	0x001c


	//----- nvinfo : EIATTR_PARAM_CBANK
	.align		4
        /*0068*/ 	.byte	0x04, 0x0a
        /*006a*/ 	.short	(.L_315 - .L_314)
	.align		4
.L_314:
        /*006c*/ 	.word	index@(.nv.constant0.sigmod_backward_temp)
        /*0070*/ 	.short	0x0380
        /*0072*/ 	.short	0x001c


	//----- nvinfo : EIATTR_SW_WAR
	.align		4
.L_315:
        /*0074*/ 	.byte	0x04, 0x36
        /*0076*/ 	.short	(.L_317 - .L_316)
.L_316:
        /*0078*/ 	.word	0x00000008
.L_317:


//--------------------- .nv.info.sigmod_backward  --------------------------
	.section	.nv.info.sigmod_backward,"",@"SHT_CUDA_INFO"
	.sectionflags	@""
	.align	4


	//----- nvinfo : EIATTR_CUDA_API_VERSION
	.align		4
        /*0000*/ 	.byte	0x04, 0x37
        /*0002*/ 	.short	(.L_319 - .L_318)
.L_318:
        /*0004*/ 	.word	0x00000082


	//----- nvinfo : EIATTR_KPARAM_INFO
	.align		4
.L_319:
        /*0008*/ 	.byte	0x04, 0x17
        /*000a*/ 	.short	(.L_321 - .L_320)
.L_320:
        /*000c*/ 	.word	0x00000000
        /*0010*/ 	.short	0x0003
        /*0012*/ 	.short	0x0018
        /*0014*/ 	.byte	0x00, 0xf0, 0x11, 0x00


	//----- nvinfo : EIATTR_KPARAM_INFO
	.align		4
.L_321:
        /*0018*/ 	.byte	0x04, 0x17
        /*001a*/ 	.short	(.L_323 - .L_322)
.L_322:
        /*001c*/ 	.word	0x00000000
        /*0020*/ 	.short	0x0002
        /*0022*/ 	.short	0x0010
        /*0024*/ 	.byte	0x00, 0xf5, 0x21, 0x00


	//----- nvinfo : EIATTR_KPARAM_INFO
	.align		4
.L_323:
        /*0028*/ 	.byte	0x04, 0x17
        /*002a*/ 	.short	(.L_325 - .L_324)
.L_324:
        /*002c*/ 	.word	0x00000000
        /*0030*/ 	.short	0x0001
        /*0032*/ 	.short	0x0008
        /*0034*/ 	.byte	0x00, 0xf5, 0x21, 0x00


	//----- nvinfo : EIATTR_KPARAM_INFO
	.align		4
.L_325:
        /*0038*/ 	.byte	0x04, 0x17
        /*003a*/ 	.short	(.L_327 - .L_326)
.L_326:
        /*003c*/ 	.word	0x00000000
        /*0040*/ 	.short	0x0000
        /*0042*/ 	.short	0x0000
        /*0044*/ 	.byte	0x00, 0xf5, 0x21, 0x00


	//----- nvinfo : EIATTR_SPARSE_MMA_MASK
	.align		4
.L_327:
        /*0048*/ 	.byte	0x03, 0x50
        /*004a*/ 	.short	0x0000


	//----- nvinfo : EIATTR_MAXREG_COUNT
	.align		4
        /*004c*/ 	.byte	0x03, 0x1b
        /*004e*/ 	.short	0x00ff


	//----- nvinfo : EIATTR_MERCURY_ISA_VERSION
	.align		4
        /*0050*/ 	.byte	0x03, 0x5f
        /*0052*/ 	.short	0x0101


	//----- nvinfo : EIATTR_VRC_CTA_INIT_COUNT
	.align		4
        /*0054*/ 	.byte	0x02, 0x4a
	.zero		1
	.zero		1


	//----- nvinfo : EIATTR_EXIT_INSTR_OFFSETS
	.align		4
        /*0058*/ 	.byte	0x04, 0x1c
        /*005a*/ 	.short	(.L_329 - .L_328)


	//   ....[0]....
.L_328:
        /*005c*/ 	.word	0x000000a0


	//   ....[1]....
        /*0060*/ 	.word	0x00000180


	//----- nvinfo : EIATTR_CBANK_PARAM_SIZE
	.align		4
.L_329:
        /*0064*/ 	.byte	0x03, 0x19
        /*0066*/ 	.short	0x001c


	//----- nvinfo : EIATTR_PARAM_CBANK
	.align		4
        /*0068*/ 	.byte	0x04, 0x0a
        /*006a*/ 	.short	(.L_331 - .L_330)
	.align		4
.L_330:
        /*006c*/ 	.word	index@(.nv.constant0.sigmod_backward)
        /*0070*/ 	.short	0x0380
        /*0072*/ 	.short	0x001c


	//----- nvinfo : EIATTR_SW_WAR
	.align		4
.L_331:
        /*0074*/ 	.byte	0x04, 0x36
        /*0076*/ 	.short	(.L_333 - .L_332)
.L_332:
        /*0078*/ 	.word	0x00000008
.L_333:


//--------------------- .nv.info.sigmod_forward   --------------------------
	.section	.nv.info.sigmod_forward,"",@"SHT_CUDA_INFO"
	.sectionflags	@""
	.align	4


	//----- nvinfo : EIATTR_CUDA_API_VERSION
	.align		4
        /*0000*/ 	.byte	0x04, 0x37
        /*0002*/ 	.short	(.L_335 - .L_334)
.L_334:
        /*0004*/ 	.word	0x00000082


	//----- nvinfo : EIATTR_KPARAM_INFO
	.align		4
.L_335:
        /*0008*/ 	.byte	0x04, 0x17
        /*000a*/ 	.short	(.L_337 - .L_336)
.L_336:
        /*000c*/ 	.word	0x00000000
        /*0010*/ 	.short	0x0002
        /*0012*/ 	.short	0x0010
        /*0014*/ 	.byte	0x00, 0xf0, 0x11, 0x00


	//----- nvinfo : EIATTR_KPARAM_INFO
	.align		4
.L_337:
        /*0018*/ 	.byte	0x04, 0x17
        /*001a*/ 	.short	(.L_339 - .L_338)
.L_338:
        /*001c*/ 	.word	0x00000000
        /*0020*/ 	.short	0x0001
        /*0022*/ 	.short	0x0008
        /*0024*/ 	.byte	0x00, 0xf5, 0x21, 0x00


	//----- nvinfo : EIATTR_KPARAM_INFO
	.align		4
.L_339:
        /*0028*/ 	.byte	0x04, 0x17
        /*002a*/ 	.short	(.L_341 - .L_340)
.L_340:
        /*002c*/ 	.word	0x00000000
        /*0030*/ 	.short	0x0000
        /*0032*/ 	.short	0x0000
        /*0034*/ 	.byte	0x00, 0xf5, 0x21, 0x00


	//----- nvinfo : EIATTR_SPARSE_MMA_MASK
	.align		4
.L_341:
        /*0038*/ 	.byte	0x03, 0x50
        /*003a*/ 	.short	0x0000


	//----- nvinfo : EIATTR_MAXREG_COUNT
	.align		4
        /*003c*/ 	.byte	0x03, 0x1b
        /*003e*/ 	.short	0x00ff


	//----- nvinfo : EIATTR_MERCURY_ISA_VERSION
	.align		4
        /*0040*/ 	.byte	0x03, 0x5f
        /*0042*/ 	.short	0x0101


	//----- nvinfo : EIATTR_VRC_CTA_INIT_COUNT
	.align		4
        /*0044*/ 	.byte	0x02, 0x4a
	.zero		1
	.zero		1


	//----- nvinfo : EIATTR_EXIT_INSTR_OFFSETS
	.align		4
        /*0048*/ 	.byte	0x04, 0x1c
        /*004a*/ 	.short	(.L_343 - .L_342)


	//   ....[0]....
.L_342:
        /*004c*/ 	.word	0x000000a0


	//   ....[1]....
        /*0050*/ 	.word	0x00000290


	//----- nvinfo : EIATTR_CRS_STACK_SIZE
	.align		4
.L_343:
        /*0054*/ 	.byte	0x04, 0x1e
        /*0056*/ 	.short	(.L_345 - .L_344)
.L_344:
        /*0058*/ 	.word	0x00000000


	//----- nvinfo : EIATTR_CBANK_PARAM_SIZE
	.align		4
.L_345:
        /*005c*/ 	.byte	0x03, 0x19
        /*005e*/ 	.short	0x0014


	//----- nvinfo : EIATTR_PARAM_CBANK
	.align		4
        /*0060*/ 	.byte	0x04, 0x0a
        /*0062*/ 	.short	(.L_347 - .L_346)
	.align		4
.L_346:
        /*0064*/ 	.word	index@(.nv.constant0.sigmod_forward)
        /*0068*/ 	.short	0x0380
        /*006a*/ 	.short	0x0014


	//----- nvinfo : EIATTR_SW_WAR
	.align		4
.L_347:
        /*006c*/ 	.byte	0x04, 0x36
        /*006e*/ 	.short	(.L_349 - .L_348)
.L_348:
        /*0070*/ 	.word	0x00000008
.L_349:


//--------------------- .nv.info.leakyRelu_backward_temp --------------------------
	.section	.nv.info.leakyRelu_backward_temp,"",@"SHT_CUDA_INFO"
	.sectionflags	@""
	.align	4


	//----- nvinfo : EIATTR_CUDA_API_VERSION
	.align		4
        /*0000*/ 	.byte	0x04, 0x37
        /*0002*/ 	.short	(.L_351 - .L_350)
.L_350:
        /*0004*/ 	.word	0x00000082


	//----- nvinfo : EIATTR_KPARAM_INFO
	.align		4
.L_351:
        /*0008*/ 	.byte	0x04, 0x17
        /*000a*/ 	.short	(.L_353 - .L_352)
.L_352:
        /*000c*/ 	.word	0x00000000
        /*0010*/ 	.short	0x0004
        /*0012*/ 	.short	0x001c
        /*0014*/ 	.byte	0x00, 0xf0, 0x11, 0x00


	//----- nvinfo : EIATTR_KPARAM_INFO
	.align		4
.L_353:
        /*0018*/ 	.byte	0x04, 0x17
        /*001a*/ 	.short	(.L_355 - .L_354)
.L_354:
        /*001c*/ 	.word	0x00000000
        /*0020*/ 	.short	0x0003
        /*0022*/ 	.short	0x0018
        /*0024*/ 	.byte	0x00, 0xf0, 0x11, 0x00


	//----- nvinfo : EIATTR_KPARAM_INFO
	.align		4
.L_355:
        /*0028*/ 	.byte	0x04, 0x17
        /*002a*/ 	.short	(.L_357 - .L_356)
.L_356:
        /*002c*/ 	.word	0x00000000
        /*0030*/ 	.short	0x0002
        /*0032*/ 	.short	0x0010
        /*0034*/ 	.byte	0x00, 0xf5, 0x21, 0x00


	//----- nvinfo : EIATTR_KPARAM_INFO
	.align		4
.L_357:
        /*0038*/ 	.byte	0x04, 0x17
        /*003a*/ 	.short	(.L_359 - .L_358)
.L_358:
        /*003c*/ 	.word	0x00000000
        /*0040*/ 	.short	0x0001
        /*0042*/ 	.short	0x0008
        /*0044*/ 	.byte	0x00, 0xf5, 0x21, 0x00


	//----- nvinfo : EIATTR_KPARAM_INFO
	.align		4
.L_359:
        /*0048*/ 	.byte	0x04, 0x17
        /*004a*/ 	.short	(.L_361 - .L_360)
.L_360:
        /*004c*/ 	.word	0x00000000
        /*0050*/ 	.short	0x0000
        /*0052*/ 	.short	0x0000
        /*0054*/ 	.byte	0x00, 0xf5, 0x21, 0x00


	//----- nvinfo : EIATTR_SPARSE_MMA_MASK
	.align		4
.L_361:
        /*0058*/ 	.byte	0x03, 0x50
        /*005a*/ 	.short	0x0000


	//----- nvinfo : EIATTR_MAXREG_COUNT
	.align		4
        /*005c*/ 	.byte	0x03, 0x1b
        /*005e*/ 	.short	0x00ff


	//----- nvinfo : EIATTR_MERCURY_ISA_VERSION
	.align		4
        /*0060*/ 	.byte	0x03, 0x5f
        /*0062*/ 	.short	0x0101


	//----- nvinfo : EIATTR_VRC_CTA_INIT_COUNT
	.align		4
        /*0064*/ 	.byte	0x02, 0x4a
	.zero		1
	.zero		1


	//----- nvinfo : EIATTR_EXIT_INSTR_OFFSETS
	.align		4
        /*0068*/ 	.byte	0x04, 0x1c
        /*006a*/ 	.short	(.L_363 - .L_362)


	//   ....[0]....
.L_362:
        /*006c*/ 	.word	0x000000a0


	//   ....[1]....
        /*0070*/ 	.word	0x00000190


	//   ....[2]....
        /*0074*/ 	.word	0x00000230


	//----- nvinfo : EIATTR_CRS_STACK_SIZE
	.align		4
.L_363:
        /*0078*/ 	.byte	0x04, 0x1e
        /*007a*/ 	.short	(.L_365 - .L_364)
.L_364:
        /*007c*/ 	.word	0x00000000


	//----- nvinfo : EIATTR_CBANK_PARAM_SIZE
	.align		4
.L_365:
        /*0080*/ 	.byte	0x03, 0x19
        /*0082*/ 	.short	0x0020


	//----- nvinfo : EIATTR_PARAM_CBANK
	.align		4
        /*0084*/ 	.byte	0x04, 0x0a
        /*0086*/ 	.short	(.L_367 - .L_366)
	.align		4
.L_366:
        /*0088*/ 	.word	index@(.nv.constant0.leakyRelu_backward_temp)
        /*008c*/ 	.short	0x0380
        /*008e*/ 	.short	0x0020


	//----- nvinfo : EIATTR_SW_WAR
	.align		4
.L_367:
        /*0090*/ 	.byte	0x04, 0x36
        /*0092*/ 	.short	(.L_369 - .L_368)
.L_368:
        /*0094*/ 	.word	0x00000008
.L_369:


//--------------------- .nv.info.leakyRelu_backward --------------------------
	.section	.nv.info.leakyRelu_backward,"",@"SHT_CUDA_INFO"
	.sectionflags	@""
	.align	4


	//----- nvinfo : EIATTR_CUDA_API_VERSION
	.align		4
        /*0000*/ 	.byte	0x04, 0x37
        /*0002*/ 	.short	(.L_371 - .L_370)
.L_370:
        /*0004*/ 	.word	0x00000082


	//----- nvinfo : EIATTR_KPARAM_INFO
	.align		4
.L_371:
        /*0008*/ 	.byte	0x04, 0x17
        /*000a*/ 	.short	(.L_373 - .L_372)
.L_372:
        /*000c*/ 	.word	0x00000000
        /*0010*/ 	.short	0x0004
        /*0012*/ 	.short	0x001c
        /*0014*/ 	.byte	0x00, 0xf0, 0x11, 0x00


	//----- nvinfo : EIATTR_KPARAM_INFO
	.align		4
.L_373:
        /*0018*/ 	.byte	0x04, 0x17
        /*001a*/ 	.short	(.L_375 - .L_374)
.L_374:
        /*001c*/ 	.word	0x00000000
        /*0020*/ 	.short	0x0003
        /*0022*/ 	.short	0x0018
        /*0024*/ 	.byte	0x00, 0xf0, 0x11, 0x00


	//----- nvinfo : EIATTR_KPARAM_INFO
	.align		4
.L_375:
        /*0028*/ 	.byte	0x04, 0x17
        /*002a*/ 	.short	(.L_377 - .L_376)
.L_376:
        /*002c*/ 	.word	0x00000000
        /*0030*/ 	.short	0x0002
        /*0032*/ 	.short	0x0010
        /*0034*/ 	.byte	0x00, 0xf5, 0x21, 0x00


	//----- nvinfo : EIATTR_KPARAM_INFO
	.align		4
.L_377:
        /*0038*/ 	.byte	0x04, 0x17
        /*003a*/ 	.short	(.L_379 - .L_378)
.L_378:
        /*003c*/ 	.word	0x00000000
        /*0040*/ 	.short	0x0001
        /*0042*/ 	.short	0x0008
        /*0044*/ 	.byte	0x00, 0xf5, 0x21, 0x00


	//----- nvinfo : EIATTR_KPARAM_INFO
	.align		4
.L_379:
        /*0048*/ 	.byte	0x04, 0x17
        /*004a*/ 	.short	(.L_381 - .L_380)
.L_380:
        /*004c*/ 	.word	0x00000000
        /*0050*/ 	.short	0x0000
        /*0052*/ 	.short	0x0000
        /*0054*/ 	.byte	0x00, 0xf5, 0x21, 0x00


	//----- nvinfo : EIATTR_SPARSE_MMA_MASK
	.align		4
.L_381:
        /*0058*/ 	.byte	0x03, 0x50
        /*005a*/ 	.short	0x0000


	//----- nvinfo : EIATTR_MAXREG_COUNT
	.align		4
        /*005c*/ 	.byte	0x03, 0x1b
        /*005e*/ 	.short	0x00ff


	//----- nvinfo : EIATTR_MERCURY_ISA_VERSION
	.align		4
        /*0060*/ 	.byte	0x03, 0x5f
        /*0062*/ 	.short	0x0101


	//----- nvinfo : EIATTR_VRC_CTA_INIT_COUNT
	.align		4
        /*0064*/ 	.byte	0x02, 0x4a
	.zero		1
	.zero		1


	//----- nvinfo : EIATTR_EXIT_INSTR_OFFSETS
	.align		4
        /*0068*/ 	.byte	0x04, 0x1c
        /*006a*/ 	.short	(.L_383 - .L_382)


	//   ....[0]....
.L_382:
        /*006c*/ 	.word	0x000000a0


	//   ....[1]....
        /*0070*/ 	.word	0x00000170


	//   ....[2]....
        /*0074*/ 	.word	0x00000200


	//----- nvinfo : EIATTR_CRS_STACK_SIZE
	.align		4
.L_383:
        /*0078*/ 	.byte	0x04, 0x1e
        /*007a*/ 	.short	(.L_385 - .L_384)
.L_384:
        /*007c*/ 	.word	0x00000000


	//----- nvinfo : EIATTR_CBANK_PARAM_SIZE
	.align		4
.L_385:
        /*0080*/ 	.byte	0x03, 0x19
        /*0082*/ 	.short	0x0020


	//----- nvinfo : EIATTR_PARAM_CBANK
	.align		4
        /*0084*/ 	.byte	0x04, 0x0a
        /*0086*/ 	.short	(.L_387 - .L_386)
	.align		4
.L_386:
        /*0088*/ 	.word	index@(.nv.constant0.leakyRelu_backward)
        /*008c*/ 	.short	0x0380
        /*008e*/ 	.short	0x0020


	//----- nvinfo : EIATTR_SW_WAR
	.align		4
.L_387:
        /*0090*/ 	.byte	0x04, 0x36
        /*0092*/ 	.short	(.L_389 - .L_388)
.L_388:
        /*0094*/ 	.word	0x00000008
.L_389:


//--------------------- .nv.info.leakyRelu_forward --------------------------
	.section	.nv.info.leakyRelu_forward,"",@"SHT_CUDA_INFO"
	.sectionflags	@""
	.align	4


	//----- nvinfo : EIATTR_CUDA_API_VERSION
	.align		4
        /*0000*/ 	.byte	0x04, 0x37
        /*0002*/ 	.short	(.L_391 - .L_390)
.L_390:
        /*0004*/ 	.word	0x00000082


	//----- nvinfo : EIATTR_KPARAM_INFO
	.align		4
.L_391:
        /*0008*/ 	.byte	0x04, 0x17
        /*000a*/ 	.short	(.L_393 - .L_392)
.L_392:
        /*000c*/ 	.word	0x00000000
        /*0010*/ 	.short	0x0003
        /*0012*/ 	.short	0x0014
        /*0014*/ 	.byte	0x00, 0xf0, 0x11, 0x00


	//----- nvinfo : EIATTR_KPARAM_INFO
	.align		4
.L_393:
        /*0018*/ 	.byte	0x04, 0x17
        /*001a*/ 	.short	(.L_395 - .L_394)
.L_394:
        /*001c*/ 	.word	0x00000000
        /*0020*/ 	.short	0x0002
        /*0022*/ 	.short	0x0010
        /*0024*/ 	.byte	0x00, 0xf0, 0x11, 0x00


	//----- nvinfo : EIATTR_KPARAM_INFO
	.align		4
.L_395:
        /*0028*/ 	.byte	0x04, 0x17
        /*002a*/ 	.short	(.L_397 - .L_396)
.L_396:
        /*002c*/ 	.word	0x00000000
        /*0030*/ 	.short	0x0001
        /*0032*/ 	.short	0x0008
        /*0034*/ 	.byte	0x00, 0xf5, 0x21, 0x00


	//----- nvinfo : EIATTR_KPARAM_INFO
	.align		4
.L_397:
        /*0038*/ 	.byte	0x04, 0x17
        /*003a*/ 	.short	(.L_399 - .L_398)
.L_398:
        /*003c*/ 	.word	0x00000000
        /*0040*/ 	.short	0x0000
        /*0042*/ 	.short	0x0000
        /*0044*/ 	.byte	0x00, 0xf5, 0x21, 0x00


	//----- nvinfo : EIATTR_SPARSE_MMA_MASK
	.align		4
.L_399:
        /*0048*/ 	.byte	0x03, 0x50
        /*004a*/ 	.short	0x0000


	//----- nvinfo : EIATTR_MAXREG_COUNT
	.align		4
        /*004c*/ 	.byte	0x03, 0x1b
        /*004e*/ 	.short	0x00ff


	//----- nvinfo : EIATTR_MERCURY_ISA_VERSION
	.align		4
        /*0050*/ 	.byte	0x03, 0x5f
        /*0052*/ 	.short	0x0101


	//----- nvinfo : EIATTR_VRC_CTA_INIT_COUNT
	.align		4
        /*0054*/ 	.byte	0x02, 0x4a
	.zero		1
	.zero		1


	//----- nvinfo : EIATTR_EXIT_INSTR_OFFSETS
	.align		4
        /*0058*/ 	.byte	0x04, 0x1c
        /*005a*/ 	.short	(.L_401 - .L_400)


	//   ....[0]....
.L_400:
        /*005c*/ 	.word	0x000000a0


	//   ....[1]....
        /*0060*/ 	.word	0x00000130


	//   ....[2]....
        /*0064*/ 	.word	0x00000190


	//----- nvinfo : EIATTR_CBANK_PARAM_SIZE
	.align		4
.L_401:
        /*0068*/ 	.byte	0x03, 0x19
        /*006a*/ 	.short	0x0018


	//----- nvinfo : EIATTR_PARAM_CBANK
	.align		4
        /*006c*/ 	.byte	0x04, 0x0a
        /*006e*/ 	.short	(.L_403 - .L_402)
	.align		4
.L_402:
        /*0070*/ 	.word	index@(.nv.constant0.leakyRelu_forward)
        /*0074*/ 	.short	0x0380
        /*0076*/ 	.short	0x0018


	//----- nvinfo : EIATTR_SW_WAR
	.align		4
.L_403:
        /*0078*/ 	.byte	0x04, 0x36
        /*007a*/ 	.short	(.L_405 - .L_404)
.L_404:
        /*007c*/ 	.word	0x00000008
.L_405:


//--------------------- .nv.info.relu_backward_temp --------------------------
	.section	.nv.info.relu_backward_temp,"",@"SHT_CUDA_INFO"
	.sectionflags	@""
	.align	4


	//----- nvinfo : EIATTR_CUDA_API_VERSION
	.align		4
        /*0000*/ 	.byte	0x04, 0x37
        /*0002*/ 	.short	(.L_407 - .L_406)
.L_406:
        /*0004*/ 	.word	0x00000082


	//----- nvinfo : EIATTR_KPARAM_INFO
	.align		4
.L_407:
        /*0008*/ 	.byte	0x04, 0x17
        /*000a*/ 	.short	(.L_409 - .L_408)
.L_408:
        /*000c*/ 	.word	0x00000000
        /*0010*/ 	.short	0x0003
        /*0012*/ 	.short	0x0018
        /*0014*/ 	.byte	0x00, 0xf0, 0x11, 0x00


	//----- nvinfo : EIATTR_KPARAM_INFO
	.align		4
.L_409:
        /*0018*/ 	.byte	0x04, 0x17
        /*001a*/ 	.short	(.L_411 - .L_410)
.L_410:
        /*001c*/ 	.word	0x00000000
        /*0020*/ 	.short	0x0002
        /*0022*/ 	.short	0x0010
        /*0024*/ 	.byte	0x00, 0xf5, 0x21, 0x00


	//----- nvinfo : EIATTR_KPARAM_INFO
	.align		4
.L_411:
        /*0028*/ 	.byte	0x04, 0x17
        /*002a*/ 	.short	(.L_413 - .L_412)
.L_412:
        /*002c*/ 	.word	0x00000000
        /*0030*/ 	.short	0x0001
        /*0032*/ 	.short	0x0008
        /*0034*/ 	.byte	0x00, 0xf5, 0x21, 0x00


	//----- nvinfo : EIATTR_KPARAM_INFO
	.align		4
.L_413:
        /*0038*/ 	.byte	0x04, 0x17
        /*003a*/ 	.short	(.L_415 - .L_414)
.L_414:
        /*003c*/ 	.word	0x00000000
        /*0040*/ 	.short	0x0000
        /*0042*/ 	.short	0x0000
        /*0044*/ 	.byte	0x00, 0xf5, 0x21, 0x00


	//----- nvinfo : EIATTR_SPARSE_MMA_MASK
	.align		4
.L_415:
        /*0048*/ 	.byte	0x03, 0x50
        /*004a*/ 	.short	0x0000


	//----- nvinfo : EIATTR_MAXREG_COUNT
	.align		4
        /*004c*/ 	.byte	0x03, 0x1b
        /*004e*/ 	.short	0x00ff


	//----- nvinfo : EIATTR_MERCURY_ISA_VERSION
	.align		4
        /*0050*/ 	.byte	0x03, 0x5f
        /*0052*/ 	.short	0x0101


	//----- nvinfo : EIATTR_VRC_CTA_INIT_COUNT
	.align		4
        /*0054*/ 	.byte	0x02, 0x4a
	.zero		1
	.zero		1


	//----- nvinfo : EIATTR_EXIT_INSTR_OFFSETS
	.align		4
        /*0058*/ 	.byte	0x04, 0x1c
        /*005a*/ 	.short	(.L_417 - .L_416)


	//   ....[0]....
.L_416:
        /*005c*/ 	.word	0x000000a0


	//   ....[1]....
        /*0060*/ 	.word	0x00000190


	//   ....[2]....
        /*0064*/ 	.word	0x000001f0


	//----- nvinfo : EIATTR_CRS_STACK_SIZE
	.align		4
.L_417:
        /*0068*/ 	.byte	0x04, 0x1e
        /*006a*/ 	.short	(.L_419 - .L_418)
.L_418:
        /*006c*/ 	.word	0x00000000


	//----- nvinfo : EIATTR_CBANK_PARAM_SIZE
	.align		4
.L_419:
        /*0070*/ 	.byte	0x03, 0x19
        /*0072*/ 	.short	0x001c


	//----- nvinfo : EIATTR_PARAM_CBANK
	.align		4
        /*0074*/ 	.byte	0x04, 0x0a
        /*0076*/ 	.short	(.L_421 - .L_420)
	.align		4
.L_420:
        /*0078*/ 	.word	index@(.nv.constant0.relu_backward_temp)
        /*007c*/ 	.short	0x0380
        /*007e*/ 	.short	0x001c


	//----- nvinfo : EIATTR_SW_WAR
	.align		4
.L_421:
        /*0080*/ 	.byte	0x04, 0x36
        /*0082*/ 	.short	(.L_423 - .L_422)
.L_422:
        /*0084*/ 	.word	0x00000008
.L_423:


//--------------------- .nv.info.relu_backward    --------------------------
	.section	.nv.info.relu_backward,"",@"SHT_CUDA_INFO"
	.sectionflags	@""
	.align	4


	//----- nvinfo : EIATTR_CUDA_API_VERSION
	.align		4
        /*0000*/ 	.byte	0x04, 0x37
        /*0002*/ 	.short	(.L_425 - .L_424)
.L_424:
        /*0004*/ 	.word	0x00000082


	//----- nvinfo : EIATTR_KPARAM_INFO
	.align		4
.L_425:
        /*0008*/ 	.byte	0x04, 0x17
        /*000a*/ 	.short	(.L_427 - .L_426)
.L_426:
        /*000c*/ 	.word	0x00000000
        /*0010*/ 	.short	0x0003
        /*0012*/ 	.short	0x0018
        /*0014*/ 	.byte	0x00, 0xf0, 0x11, 0x00


	//----- nvinfo : EIATTR_KPARAM_INFO
	.align		4
.L_427:
        /*0018*/ 	.byte	0x04, 0x17
        /*001a*/ 	.short	(.L_429 - .L_428)
.L_428:
        /*001c*/ 	.word	0x00000000
        /*0020*/ 	.short	0x0002
        /*0022*/ 	.short	0x0010
        /*0024*/ 	.byte	0x00, 0xf5, 0x21, 0x00


	//----- nvinfo : EIATTR_KPARAM_INFO
	.align		4
.L_429:
        /*0028*/ 	.byte	0x04, 0x17
        /*002a*/ 	.short	(.L_431 - .L_430)
.L_430:
        /*002c*/ 	.word	0x00000000
        /*0030*/ 	.short	0x0001
        /*0032*/ 	.short	0x0008
        /*0034*/ 	.byte	0x00, 0xf5, 0x21, 0x00


	//----- nvinfo : EIATTR_KPARAM_INFO
	.align		4
.L_431:
        /*0038*/ 	.byte	0x04, 0x17
        /*003a*/ 	.short	(.L_433 - .L_432)
.L_432:
        /*003c*/ 	.word	0x00000000
        /*0040*/ 	.short	0x0000
        /*0042*/ 	.short	0x0000
        /*0044*/ 	.byte	0x00, 0xf5, 0x21, 0x00


	//----- nvinfo : EIATTR_SPARSE_MMA_MASK
	.align		4
.L_433:
        /*0048*/ 	.byte	0x03, 0x50
        /*004a*/ 	.short	0x0000


	//----- nvinfo : EIATTR_MAXREG_COUNT
	.align		4
        /*004c*/ 	.byte	0x03, 0x1b
        /*004e*/ 	.short	0x00ff


	//----- nvinfo : EIATTR_MERCURY_ISA_VERSION
	.align		4
        /*0050*/ 	.byte	0x03, 0x5f
        /*0052*/ 	.short	0x0101


	//----- nvinfo : EIATTR_VRC_CTA_INIT_COUNT
	.align		4
        /*0054*/ 	.byte	0x02, 0x4a
	.zero		1
	.zero		1


	//----- nvinfo : EIATTR_EXIT_INSTR_OFFSETS
	.align		4
        /*0058*/ 	.byte	0x04, 0x1c
        /*005a*/ 	.short	(.L_435 - .L_434)


	//   ....[0]....
.L_434:
        /*005c*/ 	.word	0x000000a0


	//   ....[1]....
        /*0060*/ 	.word	0x00000170


	//   ....[2]....
        /*0064*/ 	.word	0x000001b0


	//----- nvinfo : EIATTR_CRS_STACK_SIZE
	.align		4
.L_435:
        /*0068*/ 	.byte	0x04, 0x1e
        /*006a*/ 	.short	(.L_437 - .L_436)
.L_436:
        /*006c*/ 	.word	0x00000000


	//----- nvinfo : EIATTR_CBANK_PARAM_SIZE
	.align		4
.L_437:
        /*0070*/ 	.byte	0x03, 0x19
        /*0072*/ 	.short	0x001c


	//----- nvinfo : EIATTR_PARAM_CBANK
	.align		4
        /*0074*/ 	.byte	0x04, 0x0a
        /*0076*/ 	.short	(.L_439 - .L_438)
	.align		4
.L_438:
        /*0078*/ 	.word	index@(.nv.constant0.relu_backward)
        /*007c*/ 	.short	0x0380
        /*007e*/ 	.short	0x001c


	//----- nvinfo : EIATTR_SW_WAR
	.align		4
.L_439:
        /*0080*/ 	.byte	0x04, 0x36
        /*0082*/ 	.short	(.L_441 - .L_440)
.L_440:
        /*0084*/ 	.word	0x00000008
.L_441:


//--------------------- .nv.info.relu_forward     --------------------------
	.section	.nv.info.relu_forward,"",@"SHT_CUDA_INFO"
	.sectionflags	@""
	.align	4


	//----- nvinfo : EIATTR_CUDA_API_VERSION
	.align		4
        /*0000*/ 	.byte	0x04, 0x37
        /*0002*/ 	.short	(.L_443 - .L_442)
.L_442:
        /*0004*/ 	.word	0x00000082


	//----- nvinfo : EIATTR_KPARAM_INFO
	.align		4
.L_443:
        /*0008*/ 	.byte	0x04, 0x17
        /*000a*/ 	.short	(.L_445 - .L_444)
.L_444:
        /*000c*/ 	.word	0x00000000
        /*0010*/ 	.short	0x0002
        /*0012*/ 	.short	0x0010
        /*0014*/ 	.byte	0x00, 0xf0, 0x11, 0x00


	//----- nvinfo : EIATTR_KPARAM_INFO
	.align		4
.L_445:
        /*0018*/ 	.byte	0x04, 0x17
        /*001a*/ 	.short	(.L_447 - .L_446)
.L_446:
        /*001c*/ 	.word	0x00000000
        /*0020*/ 	.short	0x0001
        /*0022*/ 	.short	0x0008
        /*0024*/ 	.byte	0x00, 0xf5, 0x21, 0x00


	//----- nvinfo : EIATTR_KPARAM_INFO
	.align		4
.L_447:
        /*0028*/ 	.byte	0x04, 0x17
        /*002a*/ 	.short	(.L_449 - .L_448)
.L_448:
        /*002c*/ 	.word	0x00000000
        /*0030*/ 	.short	0x0000
        /*0032*/ 	.short	0x0000
        /*0034*/ 	.byte	0x00, 0xf5, 0x21, 0x00


	//----- nvinfo : EIATTR_SPARSE_MMA_MASK
	.align		4
.L_449:
        /*0038*/ 	.byte	0x03, 0x50
        /*003a*/ 	.short	0x0000


	//----- nvinfo : EIATTR_MAXREG_COUNT
	.align		4
        /*003c*/ 	.byte	0x03, 0x1b
        /*003e*/ 	.short	0x00ff


	//----- nvinfo : EIATTR_MERCURY_ISA_VERSION
	.align		4
        /*0040*/ 	.byte	0x03, 0x5f
        /*0042*/ 	.short	0x0101


	//----- nvinfo : EIATTR_VRC_CTA_INIT_COUNT
	.align		4
        /*0044*/ 	.byte	0x02, 0x4a
	.zero		1
	.zero		1


	//----- nvinfo : EIATTR_EXIT_INSTR_OFFSETS
	.align		4
        /*0048*/ 	.byte	0x04, 0x1c
        /*004a*/ 	.short	(.L_451 - .L_450)


	//   ....[0]....
.L_450:
        /*004c*/ 	.word	0x000000a0


	//   ....[1]....
        /*0050*/ 	.word	0x00000130


	//   ....[2]....
        /*0054*/ 	.word	0x00000170


	//----- nvinfo : EIATTR_CBANK_PARAM_SIZE
	.align		4
.L_451:
        /*0058*/ 	.byte	0x03, 0x19
        /*005a*/ 	.short	0x0014


	//----- nvinfo : EIATTR_PARAM_CBANK
	.align		4
        /*005c*/ 	.byte	0x04, 0x0a
        /*005e*/ 	.short	(.L_453 - .L_452)
	.align		4
.L_452:
        /*0060*/ 	.word	index@(.nv.constant0.relu_forward)
        /*0064*/ 	.short	0x0380
        /*0066*/ 	.short	0x0014


	//----- nvinfo : EIATTR_SW_WAR
	.align		4
.L_453:
        /*0068*/ 	.byte	0x04, 0x36
        /*006a*/ 	.short	(.L_455 - .L_454)
.L_454:
        /*006c*/ 	.word	0x00000008
.L_455:


//--------------------- .nv.callgraph             --------------------------
	.section	.nv.callgraph,"",@"SHT_CUDA_CALLGRAPH"
	.align	4
	.sectionentsize	8
	.align		4
        /*0000*/ 	.word	0x00000000
	.align		4
        /*0004*/ 	.word	0xffffffff
	.align		4
        /*0008*/ 	.word	0x00000000
	.align		4
        /*000c*/ 	.word	0xfffffffe
	.align		4
        /*0010*/ 	.word	0x00000000
	.align		4
        /*0014*/ 	.word	0xfffffffd
	.align		4
        /*0018*/ 	.word	0x00000000
	.align		4
        /*001c*/ 	.word	0xfffffffc


//--------------------- .text.gelu_bwd_cuda       --------------------------
	.section	.text.gelu_bwd_cuda,"ax",@progbits
	.align	128
        .global         gelu_bwd_cuda
        .type           gelu_bwd_cuda,@function
        .size           gelu_bwd_cuda,(.L_x_104 - gelu_bwd_cuda)
        .other          gelu_bwd_cuda,@"STO_CUDA_ENTRY STV_DEFAULT"
gelu_bwd_cuda:
.text.gelu_bwd_cuda:
[----:B------:R-:W-:Y:S01]  /*0000*/  LDC R1, c[0x0][0x37c] ;  /* 0x0000df00ff017b82 */ /* 0x000fe20000000800 */
[----:B------:R-:W0:Y:S07]  /*0010*/  S2R R3, SR_TID.X ;  /* 0x0000000000037919 */ /* 0x000e2e0000002100 */
[----:B------:R-:W0:Y:S01]  /*0020*/  S2UR UR4, SR_CTAID.X ;  /* 0x00000000000479c3 */ /* 0x000e220000002500 */
[----:B------:R-:W1:Y:S07]  /*0030*/  LDCU UR5, c[0x0][0x398] ;  /* 0x00007300ff0577ac */ /* 0x000e6e0008000800 */
[----:B------:R-:W0:Y:S02]  /*0040*/  LDC R0, c[0x0][0x360] ;  /* 0x0000d800ff007b82 */ /* 0x000e240000000800 */
[----:B0-----:R-:W-:-:S05]  /*0050*/  IMAD R3, R0, UR4, R3 ;  /* 0x0000000400037c24 */ /* 0x001fca000f8e0203 */
[----:B-1----:R-:W-:-:S13]  /*0060*/  ISETP.GE.AND P0, PT, R3, UR5, PT ;  /* 0x0000000503007c0c */ /* 0x002fda000bf06270 */
[----:B------:R-:W-:Y:S05]  /*0070*/  @P0 EXIT ;  /* 0x000000000000094d */ /* 0x000fea0003800000 */
[----:B------:R-:W0:Y:S01]  /*0080*/  LDC.64 R6, c[0x0][0x380] ;  /* 0x0000e000ff067b82 */ /* 0x000e220000000a00 */
[----:B------:R-:W1:Y:S01]  /*0090*/  LDCU.64 UR4, c[0x0][0x358] ;  /* 0x00006b00ff0477ac */ /* 0x000e620008000a00 */
[----:B0-----:R-:W-:-:S06]  /*00a0*/  IMAD.WIDE R6, R3, 0x4, R6 ;  /* 0x0000000403067825 */ /* 0x001fcc00078e0206 */
[----:B-1----:R-:W2:Y:S01]  /*00b0*/  LDG.E R6, desc[UR4][R6.64] ;  /* 0x0000000406067981 */ /* 0x002ea2000c1e1900 */
[----:B------:R-:W-:Y:S01]  /*00c0*/  UMOV UR6, 0x5a1cac08 ;  /* 0x5a1cac0800067882 */ /* 0x000fe20000000000 */
[----:B------:R-:W-:Y:S01]  /*00d0*/  UMOV UR7, 0x3ffb3b64 ;  /* 0x3ffb3b6400077882 */ /* 0x000fe20000000000 */
[----:B------:R-:W-:Y:S01]  /*00e0*/  IMAD.MOV.U32 R9, RZ, RZ, 0x3bbb989d ;  /* 0x3bbb989dff097424 */ /* 0x000fe200078e00ff */
[----:B------:R-:W-:Y:S01]  /*00f0*/  BSSY.RECONVERGENT B0, `(.L_x_0) ;  /* 0x0000018000007945 */ /* 0x000fe20003800200 */
[----:B------:R-:W-:Y:S01]  /*0100*/  IMAD.MOV.U32 R11, RZ, RZ, 0x437c0000 ;  /* 0x437c0000ff0b7424 */ /* 0x000fe200078e00ff */
[----:B--2---:R-:W0:Y:S02]  /*0110*/  F2F.F64.F32 R4, R6 ;  /* 0x0000000600047310 */ /* 0x004e240000201800 */
[----:B0-----:R-:W-:-:S06]  /*0120*/  DMUL R4, R4, UR6 ;  /* 0x0000000604047c28 */ /* 0x001fcc0008000000 */
[----:B------:R-:W0:Y:S02]  /*0130*/  F2F.F32.F64 R0, R4 ;  /* 0x0000000400007310 */ /* 0x000e240000301000 */
[----:B0-----:R-:W-:-:S04]  /*0140*/  FFMA.SAT R2, R0, -R9, 0.5 ;  /* 0x3f00000000027423 */ /* 0x001fc80000002809 */
[----:B------:R-:W-:-:S04]  /*0150*/  FFMA.RM R2, R2, R11, 12582913 ;  /* 0x4b40000102027423 */ /* 0x000fc8000000400b */
[C---:B------:R-:W-:Y:S01]  /*0160*/  FADD R9, R2.reuse, -12583039 ;  /* 0xcb40007f02097421 */ /* 0x040fe20000000000 */
[----:B------:R-:W-:-:S03]  /*0170*/  SHF.L.U32 R2, R2, 0x17, RZ ;  /* 0x0000001702027819 */ /* 0x000fc600000006ff */
[----:B------:R-:W-:-:S04]  /*0180*/  FFMA R9, R0, -1.4426950216293334961, -R9 ;  /* 0xbfb8aa3b00097823 */ /* 0x000fc80000000809 */
[----:B------:R-:W-:-:S06]  /*0190*/  FFMA R9, R0, -1.925963033500011079e-08, R9 ;  /* 0xb2a5706000097823 */ /* 0x000fcc0000000009 */
[----:B------:R-:W0:Y:S02]  /*01a0*/  MUFU.EX2 R9, R9 ;  /* 0x0000000900097308 */ /* 0x000e240000000800 */
[----:B0-----:R-:W-:-:S04]  /*01b0*/  FFMA R0, R2, R9, 1 ;  /* 0x3f80000002007423 */ /* 0x001fc80000000009 */
[----:B------:R-:W-:-:S05]  /*01c0*/  VIADD R2, R0, 0x1800000 ;  /* 0x0180000000027836 */ /* 0x000fca0000000000 */
[----:B------:R-:W-:-:S04]  /*01d0*/  LOP3.LUT R2, R2, 0x7f800000, RZ, 0xc0, !PT ;  /* 0x7f80000002027812 */ /* 0x000fc800078ec0ff */
[----:B------:R-:W-:-:S13]  /*01e0*/  ISETP.GT.U32.AND P0, PT, R2, 0x1ffffff, PT ;  /* 0x01ffffff0200780c */ /* 0x000fda0003f04070 */
[----:B------:R-:W-:Y:S05]  /*01f0*/  @P0 BRA `(.L_x_1) ;  /* 0x00000000000c0947 */ /* 0x000fea0003800000 */
[----:B------:R-:W-:-:S07]  /*0200*/  MOV R6, 0x220 ;  /* 0x0000022000067802 */ /* 0x000fce0000000f00 */
[----:B------:R-:W-:Y:S05]  /*0210*/  CALL.REL.NOINC `($__internal_0_$__cuda_sm20_rcp_rn_f32_slowpath) ;  /* 0x0000000000547944 */ /* 0x000fea0003c00000 */
[----:B------:R-:W-:Y:S05]  /*0220*/  BRA `(.L_x_2) ;  /* 0x0000000000107947 */ /* 0x000fea0003800000 */
.L_x_1:
[----:B------:R-:W0:Y:S02]  /*0230*/  MUFU.RCP R7, R0 ;  /* 0x0000000000077308 */ /* 0x000e240000001000 */
[----:B0-----:R-:W-:-:S04]  /*0240*/  FFMA R2, R0, R7, -1 ;  /* 0xbf80000000027423 */ /* 0x001fc80000000007 */
[----:B------:R-:W-:-:S04]  /*0250*/  FADD.FTZ R2, -R2, -RZ ;  /* 0x800000ff02027221 */ /* 0x000fc80000010100 */
[----:B------:R-:W-:-:S07]  /*0260*/  FFMA R16, R7, R2, R7 ;  /* 0x0000000207107223 */ /* 0x000fce0000000007 */
.L_x_2:
[----:B------:R-:W-:Y:S05]  /*0270*/  BSYNC.RECONVERGENT B0 ;  /* 0x0000000000007941 */ /* 0x000fea0003800200 */
.L_x_0:
[----:B------:R-:W0:Y:S01]  /*0280*/  LDC.64 R6, c[0x0][0x388] ;  /* 0x0000e200ff067b82 */ /* 0x000e220000000a00 */
[----:B------:R-:W1:Y:S01]  /*0290*/  F2F.F64.F32 R8, R16 ;  /* 0x0000001000087310 */ /* 0x000e620000201800 */
[----:B------:R-:W-:-:S06]  /*02a0*/  FADD R12, -R16, 1 ;  /* 0x3f800000100c7421 */ /* 0x000fcc0000000100 */
[----:B------:R-:W2:Y:S01]  /*02b0*/  LDC.64 R14, c[0x0][0x390] ;  /* 0x0000e400ff0e7b82 */ /* 0x000ea20000000a00 */
[----:B0-----:R-:W-:-:S06]  /*02c0*/  IMAD.WIDE R6, R3, 0x4, R6 ;  /* 0x0000000403067825 */ /* 0x001fcc00078e0206 */
[----:B------:R-:W3:Y:S01]  /*02d0*/  LDG.E R6, desc[UR4][R6.64] ;  /* 0x0000000406067981 */ /* 0x000ee2000c1e1900 */
[----:B------:R-:W0:Y:S01]  /*02e0*/  F2F.F64.F32 R12, R12 ;  /* 0x0000000c000c7310 */ /* 0x000e220000201800 */
[----:B-1----:R-:W-:Y:S01]  /*02f0*/  DMUL R10, R4, R8 ;  /* 0x00000008040a7228 */ /* 0x002fe20000000000 */
[----:B--2---:R-:W-:-:S07]  /*0300*/  IMAD.WIDE R2, R3, 0x4, R14 ;  /* 0x0000000403027825 */ /* 0x004fce00078e020e */
[----:B0-----:R-:W-:Y:S01]  /*0310*/  DFMA R10, R10, R12, R8 ;  /* 0x0000000c0a0a722b */ /* 0x001fe20000000008 */
[----:B---3--:R-:W0:Y:S07]  /*0320*/  F2F.F64.F32 R4, R6 ;  /* 0x0000000600047310 */ /* 0x008e2e0000201800 */
[----:B0-----:R-:W-:-:S10]  /*0330*/  DMUL R4, R4, R10 ;  /* 0x0000000a04047228 */ /* 0x001fd40000000000 */
[----:B------:R-:W0:Y:S02]  /*0340*/  F2F.F32.F64 R5, R4 ;  /* 0x0000000400057310 */ /* 0x000e240000301000 */
[----:B0-----:R-:W-:Y:S01]  /*0350*/  STG.E desc[UR4][R2.64], R5 ;  /* 0x0000000502007986 */ /* 0x001fe2000c101904 */
[----:B------:R-:W-:Y:S05]  /*0360*/  EXIT ;  /* 0x000000000000794d */ /* 0x000fea0003800000 */
        .weak           $__internal_0_$__cuda_sm20_rcp_rn_f32_slowpath
        .type           $__internal_0_$__cuda_sm20_rcp_rn_f32_slowpath,@function
        .size           $__internal_0_$__cuda_sm20_rcp_rn_f32_slowpath,(.L_x_104 - $__internal_0_$__cuda_sm20_rcp_rn_f32_slowpath)
$__internal_0_$__cuda_sm20_rcp_rn_f32_slowpath:
[----:B------:R-:W-:Y:S01]  /*0370*/  SHF.L.U32 R2, R0, 0x1, RZ ;  /* 0x0000000100027819 */ /* 0x000fe200000006ff */
[----:B------:R-:W-:Y:S03]  /*0380*/  BSSY.RECONVERGENT B1, `(.L_x_3) ;  /* 0x0000030000017945 */ /* 0x000fe60003800200 */
[----:B------:R-:W-:-:S04]  /*0390*/  SHF.R.U32.HI R2, RZ, 0x18, R2 ;  /* 0x00000018ff027819 */ /* 0x000fc80000011602 */
[----:B------:R-:W-:-:S13]  /*03a0*/  ISETP.NE.U32.AND P0, PT, R2, RZ, PT ;  /* 0x000000ff0200720c */ /* 0x000fda0003f05070 */
[----:B------:R-:W-:Y:S05]  /*03b0*/  @P0 BRA `(.L_x_4) ;  /* 0x0000000000280947 */ /* 0x000fea0003800000 */
[----:B------:R-:W-:-:S05]  /*03c0*/  IMAD.SHL.U32 R2, R0, 0x2, RZ ;  /* 0x0000000200027824 */ /* 0x000fca00078e00ff */
[----:B------:R-:W-:-:S13]  /*03d0*/  ISETP.NE.AND P0, PT, R2, RZ, PT ;  /* 0x000000ff0200720c */ /* 0x000fda0003f05270 */
[----:B------:R-:W-:Y:S01]  /*03e0*/  @P0 FFMA R8, R0, 1.84467440737095516160e+19, RZ ;  /* 0x5f80000000080823 */ /* 0x000fe200000000ff */
[----:B------:R-:W-:Y:S08]  /*03f0*/  @!P0 MUFU.RCP R7, R0 ;  /* 0x0000000000078308 */ /* 0x000ff00000001000 */
[----:B------:R-:W0:Y:S02]  /*0400*/  @P0 MUFU.RCP R9, R8 ;  /* 0x0000000800090308 */ /* 0x000e240000001000 */
[----:B0-----:R-:W-:-:S04]  /*0410*/  @P0 FFMA R2, R8, R9, -1 ;  /* 0xbf80000008020423 */ /* 0x001fc80000000009 */
[----:B------:R-:W-:-:S04]  /*0420*/  @P0 FADD.FTZ R2, -R2, -RZ ;  /* 0x800000ff02020221 */ /* 0x000fc80000010100 */
[----:B------:R-:W-:-:S04]  /*0430*/  @P0 FFMA R2, R9, R2, R9 ;  /* 0x0000000209020223 */ /* 0x000fc80000000009 */
[----:B------:R-:W-:Y:S01]  /*0440*/  @P0 FFMA R7, R2, 1.84467440737095516160e+19, RZ ;  /* 0x5f80000002070823 */ /* 0x000fe200000000ff */
[----:B------:R-:W-:Y:S06]  /*0450*/  BRA `(.L_x_5) ;  /* 0x0000000000887947 */ /* 0x000fec0003800000 */
.L_x_4:
[----:B------:R-:W-:-:S04]  /*0460*/  IADD3 R7, PT, PT, R2, -0xfd, RZ ;  /* 0xffffff0302077810 */ /* 0x000fc80007ffe0ff */
[----:B------:R-:W-:-:S13]  /*0470*/  ISETP.GT.U32.AND P0, PT, R7, 0x1, PT ;  /* 0x000000010700780c */ /* 0x000fda0003f04070 */
[----:B------:R-:W-:Y:S05]  /*0480*/  @P0 BRA `(.L_x_6) ;  /* 0x0000000000780947 */ /* 0x000fea0003800000 */
[----:B------:R-:W-:Y:S01]  /*0490*/  LOP3.LUT R8, R0, 0x7fffff, RZ, 0xc0, !PT ;  /* 0x007fffff00087812 */ /* 0x000fe200078ec0ff */
[----:B------:R-:W-:-:S03]  /*04a0*/  IMAD.MOV.U32 R12, RZ, RZ, 0x3 ;  /* 0x00000003ff0c7424 */ /* 0x000fc600078e00ff */
[----:B------:R-:W-:Y:S02]  /*04b0*/  LOP3.LUT R8, R8, 0x3f800000, RZ, 0xfc, !PT ;  /* 0x3f80000008087812 */ /* 0x000fe400078efcff */
[----:B------:R-:W-:Y:S02]  /*04c0*/  SHF.L.U32 R13, R12, R7, RZ ;  /* 0x000000070c0d7219 */ /* 0x000fe400000006ff */
[----:B------:R-:W0:Y:S02]  /*04d0*/  MUFU.RCP R9, R8 ;  /* 0x0000000800097308 */ /* 0x000e240000001000 */
[----:B0-----:R-:W-:-:S04]  /*04e0*/  FFMA R10, R8, R9, -1 ;  /* 0xbf800000080a7423 */ /* 0x001fc80000000009 */
[----:B------:R-:W-:-:S04]  /*04f0*/  FADD.FTZ R10, -R10, -RZ ;  /* 0x800000ff0a0a7221 */ /* 0x000fc80000010100 */
[CCC-:B------:R-:W-:Y:S01]  /*0500*/  FFMA.RM R11, R9.reuse, R10.reuse, R9.reuse ;  /* 0x0000000a090b7223 */ /* 0x1c0fe20000004009 */
[----:B------:R-:W-:-:S04]  /*0510*/  FFMA.RP R10, R9, R10, R9 ;  /* 0x0000000a090a7223 */ /* 0x000fc80000008009 */
[C---:B------:R-:W-:Y:S02]  /*0520*/  LOP3.LUT R9, R11.reuse, 0x7fffff, RZ, 0xc0, !PT ;  /* 0x007fffff0b097812 */ /* 0x040fe400078ec0ff */
[----:B------:R-:W-:Y:S02]  /*0530*/  FSETP.NEU.FTZ.AND P0, PT, R11, R10, PT ;  /* 0x0000000a0b00720b */ /* 0x000fe40003f1d000 */
[----:B------:R-:W-:Y:S02]  /*0540*/  LOP3.LUT R10, R9, 0x800000, RZ, 0xfc, !PT ;  /* 0x00800000090a7812 */ /* 0x000fe400078efcff */
[----:B------:R-:W-:Y:S02]  /*0550*/  SEL R9, RZ, 0xffffffff, !P0 ;  /* 0xffffffffff097807 */ /* 0x000fe40004000000 */
[----:B------:R-:W-:Y:S02]  /*0560*/  LOP3.LUT R8, R13, R10, RZ, 0xc0, !PT ;  /* 0x0000000a0d087212 */ /* 0x000fe400078ec0ff */
[----:B------:R-:W-:-:S02]  /*0570*/  IADD3 R9, PT, PT, -R9, RZ, RZ ;  /* 0x000000ff09097210 */ /* 0x000fc40007ffe1ff */
[-C--:B------:R-:W-:Y:S02]  /*0580*/  SHF.R.U32.HI R8, RZ, R7.reuse, R8 ;  /* 0x00000007ff087219 */ /* 0x080fe40000011608 */
[----:B------:R-:W-:Y:S02]  /*0590*/  LOP3.LUT P1, RZ, R9, R7, R10, 0xf8, !PT ;  /* 0x0000000709ff7212 */ /* 0x000fe4000782f80a */
[C---:B------:R-:W-:Y:S02]  /*05a0*/  LOP3.LUT P0, RZ, R8.reuse, 0x1, RZ, 0xc0, !PT ;  /* 0x0000000108ff7812 */ /* 0x040fe4000780c0ff */
[----:B------:R-:W-:-:S04]  /*05b0*/  LOP3.LUT P2, RZ, R8, 0x2, RZ, 0xc0, !PT ;  /* 0x0000000208ff7812 */ /* 0x000fc8000784c0ff */
[----:B------:R-:W-:Y:S02]  /*05c0*/  PLOP3.LUT P0, PT, P0, P1, P2, 0xe0, 0x0 ;  /* 0x000000000000781c */ /* 0x000fe40000703c20 */
[----:B------:R-:W-:Y:S02]  /*05d0*/  LOP3.LUT P1, RZ, R0, 0x7fffff, RZ, 0xc0, !PT ;  /* 0x007fffff00ff7812 */ /* 0x000fe4000782c0ff */
[----:B------:R-:W-:-:S05]  /*05e0*/  SEL R7, RZ, 0x1, !P0 ;  /* 0x00000001ff077807 */ /* 0x000fca0004000000 */
[----:B------:R-:W-:-:S05]  /*05f0*/  IMAD.MOV R7, RZ, RZ, -R7 ;  /* 0x000000ffff077224 */ /* 0x000fca00078e0a07 */
[----:B------:R-:W-:Y:S02]  /*0600*/  ISETP.GE.AND P0, PT, R7, RZ, PT ;  /* 0x000000ff0700720c */ /* 0x000fe40003f06270 */
[----:B------:R-:W-:-:S04]  /*0610*/  IADD3 R7, PT, PT, R2, -0xfc, RZ ;  /* 0xffffff0402077810 */ /* 0x000fc80007ffe0ff */
[----:B------:R-:W-:-:S07]  /*0620*/  SHF.R.U32.HI R7, RZ, R7, R10 ;  /* 0x00000007ff077219 */ /* 0x000fce000001160a */
[----:B------:R-:W-:-:S05]  /*0630*/  @!P0 VIADD R7, R7, 0x1 ;  /* 0x0000000107078836 */ /* 0x000fca0000000000 */
[----:B------:R-:W-:-:S04]  /*0640*/  @!P1 SHF.L.U32 R7, R7, 0x1, RZ ;  /* 0x0000000107079819 */ /* 0x000fc800000006ff */
[----:B------:R-:W-:Y:S01]  /*0650*/  LOP3.LUT R7, R7, 0x80000000, R0, 0xf8, !PT ;  /* 0x8000000007077812 */ /* 0x000fe200078ef800 */
[----:B------:R-:W-:Y:S06]  /*0660*/  BRA `(.L_x_5) ;  /* 0x0000000000047947 */ /* 0x000fec0003800000 */
.L_x_6:
[----:B------:R0:W1:Y:S02]  /*0670*/  MUFU.RCP R7, R0 ;  /* 0x0000000000077308 */ /* 0x0000640000001000 */
.L_x_5:
[----:B------:R-:W-:Y:S05]  /*0680*/  BSYNC.RECONVERGENT B1 ;  /* 0x0000000000017941 */ /* 0x000fea0003800200 */
.L_x_3:
[----:B-1----:R-:W-:Y:S01]  /*0690*/  IMAD.MOV.U32 R16, RZ, RZ, R7 ;  /* 0x000000ffff107224 */ /* 0x002fe200078e0007 */
[----:B------:R-:W-:-:S04]  /*06a0*/  MOV R7, 0x0 ;  /* 0x0000000000077802 */ /* 0x000fc80000000f00 */
[----:B0-----:R-:W-:Y:S05]  /*06b0*/  RET.REL.NODEC R6 `(gelu_bwd_cuda) ;  /* 0xfffffff806507950 */ /* 0x001fea0003c3ffff */
.L_x_7:
[----:B------:R-:W-:-:S00]  /*06c0*/  BRA `(.L_x_7) ;  /* 0xfffffffc00fc7947 */ /* 0x000fc0000383ffff */
[----:B------:R-:W-:-:S00]  /*06d0*/  NOP ;  /* 0x0000000000007918 */ /* 0x000fc00000000000 */
        /* <DEDUP_REMOVED lines=10> */
.L_x_104:


//--------------------- .text.gelu_fwd_cuda       --------------------------
	.section	.text.gelu_fwd_cuda,"ax",@progbits
	.align	128
        .global         gelu_fwd_cuda
        .type           gelu_fwd_cuda,@function
        .size           gelu_fwd_cuda,(.L_x_105 - gelu_fwd_cuda)
        .other          gelu_fwd_cuda,@"STO_CUDA_ENTRY STV_DEFAULT"
gelu_fwd_cuda:
.text.gelu_fwd_cuda:
        /* <DEDUP_REMOVED lines=18> */
[----:B0-----:R-:W-:-:S10]  /*0120*/  DMUL R6, R6, UR6 ;  /* 0x0000000606067c28 */ /* 0x001fd40008000000 */
        /* <DEDUP_REMOVED lines=14> */
[----:B------:R-:W-:Y:S05]  /*0210*/  CALL.REL.NOINC `($__internal_1_$__cuda_sm20_rcp_rn_f32_slowpath) ;  /* 0x00000000002c7944 */ /* 0x000fea0003c00000 */
[----:B------:R-:W-:Y:S05]  /*0220*/  BRA `(.L_x_10) ;  /* 0x0000000000107947 */ /* 0x000fea0003800000 */
.L_x_9:
[----:B------:R-:W0:Y:S02]  /*0230*/  MUFU.RCP R5, R0 ;  /* 0x0000000000057308 */ /* 0x000e240000001000 */
[----:B0-----:R-:W-:-:S04]  /*0240*/  FFMA R2, R0, R5, -1 ;  /* 0xbf80000000027423 */ /* 0x001fc80000000005 */
[----:B------:R-:W-:-:S04]  /*0250*/  FADD.FTZ R2, -R2, -RZ ;  /* 0x800000ff02027221 */ /* 0x000fc80000010100 */
[----:B------:R-:W-:-:S07]  /*0260*/  FFMA R5, R5, R2, R5 ;  /* 0x0000000205057223 */ /* 0x000fce0000000005 */
.L_x_10:
[----:B------:R-:W-:Y:S05]  /*0270*/  BSYNC.RECONVERGENT B0 ;  /* 0x0000000000007941 */ /* 0x000fea0003800200 */
.L_x_8:
[----:B------:R-:W0:Y:S01]  /*0280*/  LDC.64 R6, c[0x0][0x388] ;  /* 0x0000e200ff067b82 */ /* 0x000e220000000a00 */
[----:B------:R-:W-:Y:S01]  /*0290*/  FMUL R5, R4, R5 ;  /* 0x0000000504057220 */ /* 0x000fe20000400000 */
[----:B0-----:R-:W-:-:S05]  /*02a0*/  IMAD.WIDE R2, R3, 0x4, R6 ;  /* 0x0000000403027825 */ /* 0x001fca00078e0206 */
[----:B------:R-:W-:Y:S01]  /*02b0*/  STG.E desc[UR4][R2.64], R5 ;  /* 0x0000000502007986 */ /* 0x000fe2000c101904 */
[----:B------:R-:W-:Y:S05]  /*02c0*/  EXIT ;  /* 0x000000000000794d */ /* 0x000fea0003800000 */
        .weak           $__internal_1_$__cuda_sm20_rcp_rn_f32_slowpath
        .type           $__internal_1_$__cuda_sm20_rcp_rn_f32_slowpath,@function
        .size           $__internal_1_$__cuda_sm20_rcp_rn_f32_slowpath,(.L_x_105 - $__internal_1_$__cuda_sm20_rcp_rn_f32_slowpath)
$__internal_1_$__cuda_sm20_rcp_rn_f32_slowpath:
[----:B------:R-:W-:Y:S01]  /*02d0*/  IMAD.SHL.U32 R2, R0, 0x2, RZ ;  /* 0x0000000200027824 */ /* 0x000fe200078e00ff */
[----:B------:R-:W-:Y:S04]  /*02e0*/  BSSY.RECONVERGENT B1, `(.L_x_11) ;  /* 0x0000030000017945 */ /* 0x000fe80003800200 */
[----:B------:R-:W-:-:S04]  /*02f0*/  SHF.R.U32.HI R2, RZ, 0x18, R2 ;  /* 0x00000018ff027819 */ /* 0x000fc80000011602 */
[----:B------:R-:W-:-:S13]  /*0300*/  ISETP.NE.U32.AND P0, PT, R2, RZ, PT ;  /* 0x000000ff0200720c */ /* 0x000fda0003f05070 */
[----:B------:R-:W-:Y:S05]  /*0310*/  @P0 BRA `(.L_x_12) ;  /* 0x0000000000280947 */ /* 0x000fea0003800000 */
[----:B------:R-:W-:-:S04]  /*0320*/  SHF.L.U32 R2, R0, 0x1, RZ ;  /* 0x0000000100027819 */ /* 0x000fc800000006ff */
        /* <DEDUP_REMOVED lines=9> */
.L_x_12:
[----:B------:R-:W-:-:S05]  /*03c0*/  VIADD R5, R2, 0xffffff03 ;  /* 0xffffff0302057836 */ /* 0x000fca0000000000 */
[----:B------:R-:W-:-:S13]  /*03d0*/  ISETP.GT.U32.AND P0, PT, R5, 0x1, PT ;  /* 0x000000010500780c */ /* 0x000fda0003f04070 */
[----:B------:R-:W-:Y:S05]  /*03e0*/  @P0 BRA `(.L_x_14) ;  /* 0x0000000000780947 */ /* 0x000fea0003800000 */
[----:B------:R-:W-:Y:S02]  /*03f0*/  LOP3.LUT R7, R0, 0x7fffff, RZ, 0xc0, !PT ;  /* 0x007fffff00077812 */ /* 0x000fe400078ec0ff */
[----:B------:R-:W-:Y:S02]  /*0400*/  MOV R12, 0x3 ;  /* 0x00000003000c7802 */ /* 0x000fe40000000f00 */
        /* <DEDUP_REMOVED lines=11> */
[----:B------:R-:W-:-:S03]  /*04c0*/  LOP3.LUT R10, R11, R8, RZ, 0xc0, !PT ;  /* 0x000000080b0a7212 */ /* 0x000fc600078ec0ff */
[----:B------:R-:W-:Y:S01]  /*04d0*/  IMAD.MOV R9, RZ, RZ, -R9 ;  /* 0x000000ffff097224 */ /* 0x000fe200078e0a09 */
[----:B------:R-:W-:-:S04]  /*04e0*/  SHF.R.U32.HI R10, RZ, R5, R10 ;  /* 0x00000005ff0a7219 */ /* 0x000fc8000001160a */
[----:B------:R-:W-:Y:S02]  /*04f0*/  LOP3.LUT P1, RZ, R9, R5, R8, 0xf8, !PT ;  /* 0x0000000509ff7212 */ /* 0x000fe4000782f808 */
[C---:B------:R-:W-:Y:S02]  /*0500*/  LOP3.LUT P0, RZ, R10.reuse, 0x1, RZ, 0xc0, !PT ;  /* 0x000000010aff7812 */ /* 0x040fe4000780c0ff */
[----:B------:R-:W-:-:S04]  /*0510*/  LOP3.LUT P2, RZ, R10, 0x2, RZ, 0xc0, !PT ;  /* 0x000000020aff7812 */ /* 0x000fc8000784c0ff */
[----:B------:R-:W-:Y:S02]  /*0520*/  PLOP3.LUT P0, PT, P0, P1, P2, 0xe0, 0x0 ;  /* 0x000000000000781c */ /* 0x000fe40000703c20 */
[----:B------:R-:W-:Y:S02]  /*0530*/  LOP3.LUT P1, RZ, R0, 0x7fffff, RZ, 0xc0, !PT ;  /* 0x007fffff00ff7812 */ /* 0x000fe4000782c0ff */
[----:B------:R-:W-:-:S04]  /*0540*/  SEL R5, RZ, 0x1, !P0 ;  /* 0x00000001ff057807 */ /* 0x000fc80004000000 */
[----:B------:R-:W-:-:S04]  /*0550*/  IADD3 R5, PT, PT, -R5, RZ, RZ ;  /* 0x000000ff05057210 */ /* 0x000fc80007ffe1ff */
[----:B------:R-:W-:Y:S01]  /*0560*/  ISETP.GE.AND P0, PT, R5, RZ, PT ;  /* 0x000000ff0500720c */ /* 0x000fe20003f06270 */
[----:B------:R-:W-:-:S05]  /*0570*/  VIADD R5, R2, 0xffffff04 ;  /* 0xffffff0402057836 */ /* 0x000fca0000000000 */
[----:B------:R-:W-:-:S07]  /*0580*/  SHF.R.U32.HI R5, RZ, R5, R8 ;  /* 0x00000005ff057219 */ /* 0x000fce0000011608 */
[----:B------:R-:W-:-:S05]  /*0590*/  @!P0 IADD3 R5, PT, PT, R5, 0x1, RZ ;  /* 0x0000000105058810 */ /* 0x000fca0007ffe0ff */
[----:B------:R-:W-:-:S05]  /*05a0*/  @!P1 IMAD.SHL.U32 R5, R5, 0x2, RZ ;  /* 0x0000000205059824 */ /* 0x000fca00078e00ff */
[----:B------:R-:W-:Y:S01]  /*05b0*/  LOP3.LUT R5, R5, 0x80000000, R0, 0xf8, !PT ;  /* 0x8000000005057812 */ /* 0x000fe200078ef800 */
[----:B------:R-:W-:Y:S06]  /*05c0*/  BRA `(.L_x_13) ;  /* 0x0000000000047947 */ /* 0x000fec0003800000 */
.L_x_14:
[----:B------:R0:W1:Y:S02]  /*05d0*/  MUFU.RCP R5, R0 ;  /* 0x0000000000057308 */ /* 0x0000640000001000 */
.L_x_13:
[----:B------:R-:W-:Y:S05]  /*05e0*/  BSYNC.RECONVERGENT B1 ;  /* 0x0000000000017941 */ /* 0x000fea0003800200 */
.L_x_11:
[----:B------:R-:W-:-:S04]  /*05f0*/  HFMA2 R7, -RZ, RZ, 0, 0 ;  /* 0x00000000ff077431 */ /* 0x000fc800000001ff */
[----:B01----:R-:W-:Y:S05]  /*0600*/  RET.REL.NODEC R6 `(gelu_fwd_cuda) ;  /* 0xfffffff8067c7950 */ /* 0x003fea0003c3ffff */
.L_x_15:
        /* <DEDUP_REMOVED lines=15> */
.L_x_105:


//--------------------- .text.gelu_backward       --------------------------
	.section	.text.gelu_backward,"ax",@progbits
	.align	128
        .global         gelu_backward
        .type           gelu_backward,@function
        .size           gelu_backward,(.L_x_106 - gelu_backward)
        .other          gelu_backward,@"STO_CUDA_ENTRY STV_DEFAULT"
gelu_backward:
.text.gelu_backward:
[----:B------:R-:W-:Y:S01]  /*0000*/  LDC R1, c[0x0][0x37c] ;  /* 0x0000df00ff017b82 */ /* 0x000fe20000000800 */
[----:B------:R-:W0:Y:S07]  /*0010*/  S2R R3, SR_TID.X ;  /* 0x0000000000037919 */ /* 0x000e2e0000002100 */
[----:B------:R-:W-:Y:S01]  /*0020*/  S2UR UR4, SR_CTAID.X ;  /* 0x00000000000479c3 */ /* 0x000fe20000002500 */
[----:B------:R-:W1:Y:S01]  /*0030*/  LDCU UR6, c[0x0][0x370] ;  /* 0x00006e00ff0677ac */ /* 0x000e620008000800 */
[----:B------:R-:W2:Y:S06]  /*0040*/  LDCU UR7, c[0x0][0x398] ;  /* 0x00007300ff0777ac */ /* 0x000eac0008000800 */
[----:B------:R-:W1:Y:S08]  /*0050*/  S2UR UR5, SR_CTAID.Y ;  /* 0x00000000000579c3 */ /* 0x000e700000002600 */
[----:B------:R-:W0:Y:S01]  /*0060*/  LDC R4, c[0x0][0x360] ;  /* 0x0000d800ff047b82 */ /* 0x000e220000000800 */
[----:B-1----:R-:W-:-:S06]  /*0070*/  UIMAD UR4, UR5, UR6, UR4 ;  /* 0x00000006050472a4 */ /* 0x002fcc000f8e0204 */
[----:B0-----:R-:W-:-:S05]  /*0080*/  IMAD R4, R4, UR4, R3 ;  /* 0x0000000404047c24 */ /* 0x001fca000f8e0203 */
[----:B--2---:R-:W-:-:S13]  /*0090*/  ISETP.GE.AND P0, PT, R4, UR7, PT ;  /* 0x0000000704007c0c */ /* 0x004fda000bf06270 */
[----:B------:R-:W-:Y:S05]  /*00a0*/  @P0 EXIT ;  /* 0x000000000000094d */ /* 0x000fea0003800000 */
[----:B------:R-:W0:Y:S01]  /*00b0*/  LDC.64 R2, c[0x0][0x380] ;  /* 0x0000e000ff027b82 */ /* 0x000e220000000a00 */
[----:B------:R-:W1:Y:S01]  /*00c0*/  LDCU.64 UR6, c[0x0][0x358] ;  /* 0x00006b00ff0677ac */ /* 0x000e620008000a00 */
[----:B0-----:R-:W-:-:S05]  /*00d0*/  IMAD.WIDE R2, R4, 0x4, R2 ;  /* 0x0000000404027825 */ /* 0x001fca00078e0202 */
[----:B-1----:R-:W2:Y:S01]  /*00e0*/  LDG.E R0, desc[UR6][R2.64] ;  /* 0x0000000602007981 */ /* 0x002ea2000c1e1900 */
[----:B------:R-:W-:Y:S01]  /*00f0*/  BSSY.RECONVERGENT B0, `(.L_x_16) ;  /* 0x0000048000007945 */ /* 0x000fe20003800200 */
[C---:B--2---:R-:W-:Y:S01]  /*0100*/  FMUL R5, |R0|.reuse, 16777216 ;  /* 0x4b80000000057820 */ /* 0x044fe20000400200 */
[C---:B------:R-:W-:Y:S02]  /*0110*/  FSETP.GEU.AND P0, PT, |R0|.reuse, 1.175494350822287508e-38, PT ;  /* 0x008000000000780b */ /* 0x040fe40003f0e200 */
[----:B------:R-:W-:Y:S02]  /*0120*/  FSETP.NEU.AND P2, PT, R0, 1, PT ;  /* 0x3f8000000000780b */ /* 0x000fe40003f4d000 */
[----:B------:R-:W-:Y:S02]  /*0130*/  FSEL R5, R5, |R0|, !P0 ;  /* 0x4000000005057208 */ /* 0x000fe40004000000 */
[----:B------:R-:W-:Y:S02]  /*0140*/  FSEL R2, RZ, -24, P0 ;  /* 0xc1c00000ff027808 */ /* 0x000fe40000000000 */
[----:B------:R-:W-:-:S04]  /*0150*/  IADD3 R6, PT, PT, R5, -0x3f3504f3, RZ ;  /* 0xc0cafb0d05067810 */ /* 0x000fc80007ffe0ff */
[----:B------:R-:W-:-:S04]  /*0160*/  LOP3.LUT R6, R6, 0xff800000, RZ, 0xc0, !PT ;  /* 0xff80000006067812 */ /* 0x000fc800078ec0ff */
[-C--:B------:R-:W-:Y:S02]  /*0170*/  IADD3 R5, PT, PT, R5, -R6.reuse, RZ ;  /* 0x8000000605057210 */ /* 0x080fe40007ffe0ff */
[----:B------:R-:W-:-:S03]  /*0180*/  I2FP.F32.S32 R3, R6 ;  /* 0x0000000600037245 */ /* 0x000fc60000201400 */
[C---:B------:R-:W-:Y:S01]  /*0190*/  FADD R7, R5.reuse, 1 ;  /* 0x3f80000005077421 */ /* 0x040fe20000000000 */
[----:B------:R-:W-:Y:S01]  /*01a0*/  FADD R5, R5, -1 ;  /* 0xbf80000005057421 */ /* 0x000fe20000000000 */
[----:B------:R-:W-:-:S03]  /*01b0*/  FFMA R2, R3, 1.1920928955078125e-07, R2 ;  /* 0x3400000003027823 */ /* 0x000fc60000000002 */
[----:B------:R-:W-:Y:S01]  /*01c0*/  FADD R8, R5, R5 ;  /* 0x0000000505087221 */ /* 0x000fe20000000000 */
[----:B------:R-:W0:Y:S03]  /*01d0*/  MUFU.RCP R7, R7 ;  /* 0x0000000700077308 */ /* 0x000e260000001000 */
[----:B0-----:R-:W-:Y:S01]  /*01e0*/  FMUL R9, R7, R8 ;  /* 0x0000000807097220 */ /* 0x001fe20000400000 */
[----:B------:R-:W-:-:S03]  /*01f0*/  HFMA2 R8, -RZ, RZ, 0.771484375, 0.21533203125 ;  /* 0x3a2c32e4ff087431 */ /* 0x000fc600000001ff */
[----:B------:R-:W-:Y:S01]  /*0200*/  FADD R6, R5, -R9 ;  /* 0x8000000905067221 */ /* 0x000fe20000000000 */
[CC--:B------:R-:W-:Y:S01]  /*0210*/  FMUL R3, R9.reuse, R9.reuse ;  /* 0x0000000909037220 */ /* 0x0c0fe20000400000 */
[----:B------:R-:W-:Y:S02]  /*0220*/  FFMA R11, R9, 1.4426950216293334961, R2 ;  /* 0x3fb8aa3b090b7823 */ /* 0x000fe40000000002 */
[----:B------:R-:W-:Y:S02]  /*0230*/  FADD R6, R6, R6 ;  /* 0x0000000606067221 */ /* 0x000fe40000000000 */
[----:B------:R-:W-:Y:S01]  /*0240*/  FADD R2, R2, -R11 ;  /* 0x8000000b02027221 */ /* 0x000fe20000000000 */
[----:B------:R-:W-:Y:S01]  /*0250*/  FFMA R8, R3, R8, 0.0032181653659790754318 ;  /* 0x3b52e7db03087423 */ /* 0x000fe20000000008 */
[----:B------:R-:W-:Y:S02]  /*0260*/  FFMA R6, R5, -R9, R6 ;  /* 0x8000000905067223 */ /* 0x000fe40000000006 */
[----:B------:R-:W-:Y:S01]  /*0270*/  FFMA R5, R9, 1.4426950216293334961, R2 ;  /* 0x3fb8aa3b09057823 */ /* 0x000fe20000000002 */
[----:B------:R-:W-:Y:S01]  /*0280*/  FFMA R8, R3, R8, 0.018033718690276145935 ;  /* 0x3c93bb7303087423 */ /* 0x000fe20000000008 */
[----:B------:R-:W-:Y:S01]  /*0290*/  FMUL R6, R7, R6 ;  /* 0x0000000607067220 */ /* 0x000fe20000400000 */
[----:B------:R-:W-:-:S02]  /*02a0*/  MOV R7, 0x391fcb8e ;  /* 0x391fcb8e00077802 */ /* 0x000fc40000000f00 */
[----:B------:R-:W-:Y:S01]  /*02b0*/  FFMA R8, R3, R8, 0.12022458761930465698 ;  /* 0x3df6384f03087423 */ /* 0x000fe20000000008 */
[----:B------:R-:W-:-:S03]  /*02c0*/  FFMA R2, R6, 1.4426950216293334961, R5 ;  /* 0x3fb8aa3b06027823 */ /* 0x000fc60000000005 */
[----:B------:R-:W-:Y:S01]  /*02d0*/  FMUL R8, R3, R8 ;  /* 0x0000000803087220 */ /* 0x000fe20000400000 */
[----:B------:R-:W-:-:S03]  /*02e0*/  FFMA R3, R9, 1.9251366722983220825e-08, R2 ;  /* 0x32a55e3409037823 */ /* 0x000fc60000000002 */
[----:B------:R-:W-:-:S04]  /*02f0*/  FMUL R2, R8, 3 ;  /* 0x4040000008027820 */ /* 0x000fc80000400000 */
[----:B------:R-:W-:-:S04]  /*0300*/  FFMA R3, R6, R2, R3 ;  /* 0x0000000206037223 */ /* 0x000fc80000000003 */
[----:B------:R-:W-:-:S04]  /*0310*/  FFMA R8, R9, R8, R3 ;  /* 0x0000000809087223 */ /* 0x000fc80000000003 */
[----:B------:R-:W-:-:S04]  /*0320*/  FADD R2, R11, R8 ;  /* 0x000000080b027221 */ /* 0x000fc80000000000 */
[----:B------:R-:W-:Y:S01]  /*0330*/  FMUL R3, R2, 3 ;  /* 0x4040000002037820 */ /* 0x000fe20000400000 */
[----:B------:R-:W-:-:S03]  /*0340*/  FADD R11, -R11, R2 ;  /* 0x000000020b0b7221 */ /* 0x000fc60000000100 */
[----:B------:R-:W0:Y:S01]  /*0350*/  FRND R6, R3 ;  /* 0x0000000300067307 */ /* 0x000e220000201000 */
[----:B------:R-:W-:Y:S01]  /*0360*/  FADD R11, R8, -R11 ;  /* 0x8000000b080b7221 */ /* 0x000fe20000000000 */
[----:B------:R-:W-:Y:S01]  /*0370*/  FFMA R2, R2, 3, -R3 ;  /* 0x4040000002027823 */ /* 0x000fe20000000803 */
[----:B------:R-:W-:-:S03]  /*0380*/  FSETP.GEU.AND P1, PT, R3, RZ, PT ;  /* 0x000000ff0300720b */ /* 0x000fc60003f2e000 */
[----:B------:R-:W-:Y:S01]  /*0390*/  FFMA R2, R11, 3, R2 ;  /* 0x404000000b027823 */ /* 0x000fe20000000002 */
[----:B0-----:R-:W-:Y:S01]  /*03a0*/  FADD R5, R3, -R6 ;  /* 0x8000000603057221 */ /* 0x001fe20000000000 */
[----:B------:R-:W-:-:S03]  /*03b0*/  FSETP.GT.AND P0, PT, R6, RZ, PT ;  /* 0x000000ff0600720b */ /* 0x000fc60003f04000 */
[----:B------:R-:W-:Y:S01]  /*03c0*/  FADD R2, R2, R5 ;  /* 0x0000000502027221 */ /* 0x000fe20000000000 */
[----:B------:R-:W-:Y:S02]  /*03d0*/  SEL R6, RZ, 0x83000000, P0 ;  /* 0x83000000ff067807 */ /* 0x000fe40000000000 */
[----:B------:R-:W-:Y:S01]  /*03e0*/  FSETP.GT.AND P0, PT, |R3|, 152, PT ;  /* 0x431800000300780b */ /* 0x000fe20003f04200 */
[----:B------:R-:W-:Y:S01]  /*03f0*/  FFMA R5, R2, R7, 0.0013391353422775864601 ;  /* 0x3aaf85ed02057423 */ /* 0x000fe20000000007 */
[----:B------:R-:W-:Y:S01]  /*0400*/  IADD3 R8, PT, PT, R6, 0x7f000000, RZ ;  /* 0x7f00000006087810 */ /* 0x000fe20007ffe0ff */
[----:B------:R-:W0:Y:S02]  /*0410*/  F2I.NTZ R7, R3 ;  /* 0x0000000300077305 */ /* 0x000e240000203100 */
[----:B------:R-:W-:-:S04]  /*0420*/  FFMA R5, R2, R5, 0.0096188392490148544312 ;  /* 0x3c1d985602057423 */ /* 0x000fc80000000005 */
[----:B------:R-:W-:-:S04]  /*0430*/  FFMA R5, R2, R5, 0.055503588169813156128 ;  /* 0x3d6357bb02057423 */ /* 0x000fc80000000005 */
[----:B------:R-:W-:-:S04]  /*0440*/  FFMA R5, R2, R5, 0.24022644758224487305 ;  /* 0x3e75fdec02057423 */ /* 0x000fc80000000005 */
[----:B------:R-:W-:Y:S01]  /*0450*/  FFMA R5, R2, R5, 0.69314718246459960938 ;  /* 0x3f31721802057423 */ /* 0x000fe20000000005 */
[----:B0-----:R-:W-:-:S03]  /*0460*/  LEA R6, R7, -R6, 0x17 ;  /* 0x8000000607067211 */ /* 0x001fc600078eb8ff */
[----:B------:R-:W-:Y:S01]  /*0470*/  FFMA R5, R2, R5, 1 ;  /* 0x3f80000002057423 */ /* 0x000fe20000000005 */
[----:B------:R-:W-:-:S03]  /*0480*/  HFMA2 R2, -RZ, RZ, 1.875, 0 ;  /* 0x3f800000ff027431 */ /* 0x000fc600000001ff */
[----:B------:R-:W-:-:S04]  /*0490*/  FMUL R5, R5, R8 ;  /* 0x0000000805057220 */ /* 0x000fc80000400000 */
[----:B------:R-:W-:Y:S01]  /*04a0*/  FMUL R5, R5, R6 ;  /* 0x0000000605057220 */ /* 0x000fe20000400000 */
[----:B------:R-:W-:Y:S01]  /*04b0*/  @P0 FSEL R5, RZ, +INF , !P1 ;  /* 0x7f800000ff050808 */ /* 0x000fe20004800000 */
[----:B------:R-:W-:Y:S06]  /*04c0*/  @!P2 BRA `(.L_x_17) ;  /* 0x000000000028a947 */ /* 0x000fec0003800000 */
[----:B------:R-:W-:-:S13]  /*04d0*/  FSETP.NAN.AND P0, PT, |R0|, |R0|, PT ;  /* 0x400000000000720b */ /* 0x000fda0003f08200 */
[----:B------:R-:W-:Y:S01]  /*04e0*/  @P0 FADD R2, R0, 3 ;  /* 0x4040000000020421 */ /* 0x000fe20000000000 */
[----:B------:R-:W-:Y:S06]  /*04f0*/  @P0 BRA `(.L_x_17) ;  /* 0x00000000001c0947 */ /* 0x000fec0003800000 */
[----:B------:R-:W-:-:S04]  /*0500*/  FSETP.NEU.AND P0, PT, |R0|, +INF , PT ;  /* 0x7f8000000000780b */ /* 0x000fc80003f0d200 */
[----:B------:R-:W-:-:S13]  /*0510*/  FSETP.NEU.AND P0, PT, R0, RZ, P0 ;  /* 0x000000ff0000720b */ /* 0x000fda000070d000 */
[----:B------:R-:W-:Y:S01]  /*0520*/  @!P0 FADD R2, R0, R0 ;  /* 0x0000000000028221 */ /* 0x000fe20000000000 */
[----:B------:R-:W-:Y:S06]  /*0530*/  @!P0 BRA `(.L_x_17) ;  /* 0x00000000000c8947 */ /* 0x000fec0003800000 */
[----:B------:R-:W-:Y:S02]  /*0540*/  FSETP.GEU.AND P0, PT, R0, RZ, PT ;  /* 0x000000ff0000720b */ /* 0x000fe40003f0e000 */
[----:B------:R-:W-:-:S11]  /*0550*/  MOV R2, R5 ;  /* 0x0000000500027202 */ /* 0x000fd60000000f00 */
[----:B------:R-:W-:-:S07]  /*0560*/  @!P0 FADD R2, -R5, -RZ ;  /* 0x800000ff05028221 */ /* 0x000fce0000000100 */
.L_x_17:
[----:B------:R-:W-:Y:S05]  /*0570*/  BSYNC.RECONVERGENT B0 ;  /* 0x0000000000007941 */ /* 0x000fea0003800200 */
.L_x_16:
[----:B------:R-:W0:Y:S01]  /*0580*/  F2F.F64.F32 R8, R0 ;  /* 0x0000000000087310 */ /* 0x000e220000201800 */
[----:B------:R-:W-:Y:S01]  /*0590*/  UMOV UR4, 0x1f9f01b8 ;  /* 0x1f9f01b800047882 */ /* 0x000fe20000000000 */
[----:B------:R-:W-:Y:S01]  /*05a0*/  UMOV UR5, 0x3fe98846 ;  /* 0x3fe9884600057882 */ /* 0x000fe20000000000 */
[----:B------:R-:W1:Y:S05]  /*05b0*/  LDC.64 R6, c[0x0][0x388] ;  /* 0x0000e200ff067b82 */ /* 0x000e6a0000000a00 */
[----:B------:R-:W2:Y:S01]  /*05c0*/  F2F.F64.F32 R2, R2 ;  /* 0x0000000200027310 */ /* 0x000ea20000201800 */
[----:B0-----:R-:W-:Y:S01]  /*05d0*/  DMUL R10, R8, UR4 ;  /* 0x00000004080a7c28 */ /* 0x001fe20008000000 */
[----:B------:R-:W-:Y:S01]  /*05e0*/  UMOV UR4, 0xe469a184 ;  /* 0xe469a18400047882 */ /* 0x000fe20000000000 */
[----:B------:R-:W-:-:S06]  /*05f0*/  UMOV UR5, 0x3fa2444e ;  /* 0x3fa2444e00057882 */ /* 0x000fcc0000000000 */
[----:B--2---:R-:W-:Y:S01]  /*0600*/  DFMA R10, R2, UR4, R10 ;  /* 0x00000004020a7c2b */ /* 0x004fe2000800000a */
[----:B------:R-:W-:Y:S01]  /*0610*/  HFMA2 R15, -RZ, RZ, 3.7421875, 0 ;  /* 0x437c0000ff0f7431 */ /* 0x000fe200000001ff */
[----:B------:R-:W-:Y:S01]  /*0620*/  MOV R14, 0x3bbb989d ;  /* 0x3bbb989d000e7802 */ /* 0x000fe20000000f00 */
[----:B-1----:R-:W-:-:S03]  /*0630*/  IMAD.WIDE R6, R4, 0x4, R6 ;  /* 0x0000000404067825 */ /* 0x002fc600078e0206 */
[----:B------:R0:W1:Y:S03]  /*0640*/  F2F.F32.F64 R5, R10 ;  /* 0x0000000a00057310 */ /* 0x0000660000301000 */
[----:B------:R2:W5:Y:S01]  /*0650*/  LDG.E R6, desc[UR6][R6.64] ;  /* 0x0000000606067981 */ /* 0x000562000c1e1900 */
[----:B------:R-:W-:Y:S01]  /*0660*/  UMOV UR8, 0x40000000 ;  /* 0x4000000000087882 */ /* 0x000fe20000000000 */
[----:B------:R-:W-:Y:S01]  /*0670*/  UMOV UR4, 0x6c00da2 ;  /* 0x06c00da200047882 */ /* 0x000fe20000000000 */
[----:B------:R-:W-:Y:S01]  /*0680*/  UMOV UR5, 0x3fd98844 ;  /* 0x3fd9884400057882 */ /* 0x000fe20000000000 */
[----:B------:R-:W-:Y:S01]  /*0690*/  BSSY.RECONVERGENT B1, `(.L_x_18) ;  /* 0x0000021000017945 */ /* 0x000fe20003800200 */
[----:B------:R-:W-:Y:S01]  /*06a0*/  DMUL R8, R8, UR4 ;  /* 0x0000000408087c28 */ /* 0x000fe20008000000 */
[----:B0-----:R-:W-:Y:S01]  /*06b0*/  MOV R11, UR8 ;  /* 0x00000008000b7c02 */ /* 0x001fe20008000f00 */
[----:B------:R-:W-:Y:S01]  /*06c0*/  UMOV UR4, 0x569e7246 ;  /* 0x569e724600047882 */ /* 0x000fe20000000000 */
[----:B------:R-:W-:Y:S01]  /*06d0*/  UMOV UR5, 0x3fab6676 ;  /* 0x3fab667600057882 */ /* 0x000fe20000000000 */
[CC--:B-1----:R-:W-:Y:S01]  /*06e0*/  FFMA.SAT R12, R5.reuse, -R14.reuse, 0.5 ;  /* 0x3f000000050c7423 */ /* 0x0c2fe2000000280e */
[----:B------:R-:W-:-:S03]  /*06f0*/  FFMA.SAT R0, R5, R14, 0.5 ;  /* 0x3f00000005007423 */ /* 0x000fc6000000200e */
[----:B------:R-:W-:Y:S01]  /*0700*/  DFMA R2, R2, UR4, R8 ;  /* 0x0000000402027c2b */ /* 0x000fe20008000008 */
[-C--:B------:R-:W-:Y:S01]  /*0710*/  FFMA.RM R13, R12, R15.reuse, 12582913 ;  /* 0x4b4000010c0d7423 */ /* 0x080fe2000000400f */
[----:B------:R-:W-:-:S03]  /*0720*/  FFMA.RM R0, R0, R15, 12582913 ;  /* 0x4b40000100007423 */ /* 0x000fc6000000400f */
[C---:B------:R-:W-:Y:S01]  /*0730*/  FADD R12, R13.reuse, -12583039 ;  /* 0xcb40007f0d0c7421 */ /* 0x040fe20000000000 */
[----:B------:R-:W-:-:S03]  /*0740*/  SHF.L.U32 R13, R13, 0x17, RZ ;  /* 0x000000170d0d7819 */ /* 0x000fc600000006ff */
[C---:B------:R-:W-:Y:S01]  /*0750*/  FFMA R14, R5.reuse, -1.4426950216293334961, -R12 ;  /* 0xbfb8aa3b050e7823 */ /* 0x040fe2000000080c */
[C---:B------:R-:W-:Y:S01]  /*0760*/  FADD R12, R0.reuse, -12583039 ;  /* 0xcb40007f000c7421 */ /* 0x040fe20000000000 */
[----:B------:R-:W-:Y:S02]  /*0770*/  SHF.L.U32 R0, R0, 0x17, RZ ;  /* 0x0000001700007819 */ /* 0x000fe400000006ff */
[C---:B------:R-:W-:Y:S01]  /*0780*/  FFMA R14, R5.reuse, -1.925963033500011079e-08, R14 ;  /* 0xb2a57060050e7823 */ /* 0x040fe2000000000e */
[----:B------:R-:W-:-:S04]  /*0790*/  FFMA R12, R5, 1.4426950216293334961, -R12 ;  /* 0x3fb8aa3b050c7823 */ /* 0x000fc8000000080c */
[----:B------:R-:W-:Y:S01]  /*07a0*/  FFMA R12, R5, 1.925963033500011079e-08, R12 ;  /* 0x32a57060050c7823 */ /* 0x000fe2000000000c */
[----:B------:R-:W0:Y:S08]  /*07b0*/  MUFU.EX2 R14, R14 ;  /* 0x0000000e000e7308 */ /* 0x000e300000000800 */
[----:B--2---:R-:W1:Y:S01]  /*07c0*/  MUFU.EX2 R7, R12 ;  /* 0x0000000c00077308 */ /* 0x004e620000000800 */
[----:B0-----:R-:W-:-:S04]  /*07d0*/  FMUL R13, R13, R14 ;  /* 0x0000000e0d0d7220 */ /* 0x001fc80000400000 */
[----:B-1----:R-:W-:-:S04]  /*07e0*/  FFMA R10, R0, R7, R13 ;  /* 0x00000007000a7223 */ /* 0x002fc8000000000d */
[----:B------:R-:W0:Y:S08]  /*07f0*/  MUFU.RCP R0, R10 ;  /* 0x0000000a00007308 */ /* 0x000e300000001000 */
[----:B------:R-:W1:Y:S01]  /*0800*/  FCHK P0, R11, R10 ;  /* 0x0000000a0b007302 */ /* 0x000e620000000000 */
[----:B0-----:R-:W-:-:S04]  /*0810*/  FFMA R7, -R10, R0, 1 ;  /* 0x3f8000000a077423 */ /* 0x001fc80000000100 */
[----:B------:R-:W-:-:S04]  /*0820*/  FFMA R0, R0, R7, R0 ;  /* 0x0000000700007223 */ /* 0x000fc80000000000 */
[----:B------:R-:W-:-:S04]  /*0830*/  FFMA R7, R0, 2, RZ ;  /* 0x4000000000077823 */ /* 0x000fc800000000ff */
[----:B------:R-:W-:-:S04]  /*0840*/  FFMA R8, -R10, R7, 2 ;  /* 0x400000000a087423 */ /* 0x000fc80000000107 */
[----:B------:R-:W-:Y:S01]  /*0850*/  FFMA R8, R0, R8, R7 ;  /* 0x0000000800087223 */ /* 0x000fe20000000007 */
[----:B-1----:R-:W-:Y:S06]  /*0860*/  @!P0 BRA `(.L_x_19) ;  /* 0x00000000000c8947 */ /* 0x002fec0003800000 */
[----:B------:R-:W-:-:S07]  /*0870*/  MOV R8, 0x890 ;  /* 0x0000089000087802 */ /* 0x000fce0000000f00 */
[----:B-----5:R-:W-:Y:S05]  /*0880*/  CALL.REL.NOINC `($__internal_2_$__cuda_sm3x_div_rn_noftz_f32_slowpath) ;  /* 0x0000000400947944 */ /* 0x020fea0003c00000 */
[----:B------:R-:W-:-:S07]  /*0890*/  MOV R8, R7 ;  /* 0x0000000700087202 */ /* 0x000fce0000000f00 */
.L_x_19:
[----:B------:R-:W-:Y:S05]  /*08a0*/  BSYNC.RECONVERGENT B1 ;  /* 0x0000000000017941 */ /* 0x000fea0003800200 */
.L_x_18:
[C---:B------:R-:W-:Y:S01]  /*08b0*/  FMUL R10, |R5|.reuse, 2.8853900432586669922 ;  /* 0x4038aa3b050a7820 */ /* 0x040fe20000400200 */
[----:B------:R-:W-:Y:S01]  /*08c0*/  HFMA2 R12, -RZ, RZ, 1.875, 0 ;  /* 0x3f800000ff0c7431 */ /* 0x000fe200000001ff */
[----:B------:R-:W-:Y:S01]  /*08d0*/  FSETP.NEU.AND P2, PT, R8, 1, PT ;  /* 0x3f8000000800780b */ /* 0x000fe20003f4d000 */
[C---:B------:R-:W-:Y:S01]  /*08e0*/  FMUL R0, R5.reuse, R5 ;  /* 0x0000000505007220 */ /* 0x040fe20000400000 */
[----:B------:R-:W-:Y:S01]  /*08f0*/  MOV R9, 0x3c80f082 ;  /* 0x3c80f08200097802 */ /* 0x000fe20000000f00 */
[----:B-----5:R-:W0:Y:S01]  /*0900*/  F2F.F64.F32 R6, R6 ;  /* 0x0000000600067310 */ /* 0x020e220000201800 */
[C---:B------:R-:W-:Y:S01]  /*0910*/  FSETP.GE.AND P0, PT, |R5|.reuse, 9.010913848876953125, PT ;  /* 0x41102cb40500780b */ /* 0x040fe20003f06200 */
[----:B------:R-:W-:Y:S01]  /*0920*/  BSSY.RECONVERGENT B0, `(.L_x_20) ;  /* 0x000004d000007945 */ /* 0x000fe20003800200 */
[----:B------:R-:W-:Y:S01]  /*0930*/  FSETP.GE.AND P1, PT, |R5|, 0.60000002384185791016, PT ;  /* 0x3f19999a0500780b */ /* 0x000fe20003f26200 */
[----:B------:R-:W-:-:S04]  /*0940*/  FFMA R9, R0, R9, -0.052303962409496307373 ;  /* 0xbd563cae00097423 */ /* 0x000fc80000000009 */
[----:B------:R-:W1:Y:S01]  /*0950*/  MUFU.EX2 R10, R10 ;  /* 0x0000000a000a7308 */ /* 0x000e620000000800 */
[----:B------:R-:W-:-:S04]  /*0960*/  FFMA R9, R0, R9, 0.1331529766321182251 ;  /* 0x3e08594100097423 */ /* 0x000fc80000000009 */
[----:B------:R-:W-:Y:S01]  /*0970*/  FFMA R9, R0, R9, -0.33332768082618713379 ;  /* 0xbeaaa9ed00097423 */ /* 0x000fe20000000009 */
[----:B-1----:R-:W-:-:S06]  /*0980*/  FADD R11, R10, 1 ;  /* 0x3f8000000a0b7421 */ /* 0x002fcc0000000000 */
[----:B------:R-:W1:Y:S02]  /*0990*/  MUFU.RCP R11, R11 ;  /* 0x0000000b000b7308 */ /* 0x000e640000001000 */
[----:B-1----:R-:W-:-:S05]  /*09a0*/  FFMA R12, R11, -2, R12 ;  /* 0xc00000000b0c7823 */ /* 0x002fca000000000c */
[----:B------:R-:W-:Y:S01]  /*09b0*/  FSEL R10, R12, 1, !P0 ;  /* 0x3f8000000c0a7808 */ /* 0x000fe20004000000 */
[----:B------:R-:W-:Y:S01]  /*09c0*/  HFMA2 R12, -RZ, RZ, 1.875, 0 ;  /* 0x3f800000ff0c7431 */ /* 0x000fe200000001ff */
[----:B0-----:R-:W-:Y:S06]  /*09d0*/  @!P2 BRA `(.L_x_21) ;  /* 0x000000040004a947 */ /* 0x001fec0003800000 */
[----:B------:R-:W-:-:S13]  /*09e0*/  FSETP.NAN.AND P0, PT, |R8|, |R8|, PT ;  /* 0x400000080800720b */ /* 0x000fda0003f08200 */
[----:B------:R-:W-:Y:S01]  /*09f0*/  @P0 FADD R12, R8, 2 ;  /* 0x40000000080c0421 */ /* 0x000fe20000000000 */
[----:B------:R-:W-:Y:S06]  /*0a00*/  @P0 BRA `(.L_x_21) ;  /* 0x0000000000f80947 */ /* 0x000fec0003800000 */
[C---:B------:R-:W-:Y:S01]  /*0a10*/  FMUL R11, |R8|.reuse, 16777216 ;  /* 0x4b800000080b7820 */ /* 0x040fe20000400200 */
[C---:B------:R-:W-:Y:S02]  /*0a20*/  FSETP.GEU.AND P0, PT, |R8|.reuse, 1.175494350822287508e-38, PT ;  /* 0x008000000800780b */ /* 0x040fe40003f0e200 */
[----:B------:R-:W-:Y:S02]  /*0a30*/  MOV R18, 0x3a2c32e4 ;  /* 0x3a2c32e400127802 */ /* 0x000fe40000000f00 */
[----:B------:R-:W-:Y:S02]  /*0a40*/  FSEL R11, R11, |R8|, !P0 ;  /* 0x400000080b0b7208 */ /* 0x000fe40004000000 */
[----:B------:R-:W-:Y:S02]  /*0a50*/  FSEL R13, RZ, -24, P0 ;  /* 0xc1c00000ff0d7808 */ /* 0x000fe40000000000 */
[----:B------:R-:W-:Y:S02]  /*0a60*/  IADD3 R12, PT, PT, R11, -0x3f3504f3, RZ ;  /* 0xc0cafb0d0b0c7810 */ /* 0x000fe40007ffe0ff */
[----:B------:R-:W-:-:S02]  /*0a70*/  FSETP.NEU.AND P0, PT, |R8|, +INF , PT ;  /* 0x7f8000000800780b */ /* 0x000fc40003f0d200 */
[----:B------:R-:W-:Y:S02]  /*0a80*/  LOP3.LUT R12, R12, 0xff800000, RZ, 0xc0, !PT ;  /* 0xff8000000c0c7812 */ /* 0x000fe400078ec0ff */
[----:B------:R-:W-:Y:S02]  /*0a90*/  FSETP.NEU.AND P0, PT, R8, RZ, P0 ;  /* 0x000000ff0800720b */ /* 0x000fe4000070d000 */
[-C--:B------:R-:W-:Y:S02]  /*0aa0*/  IADD3 R11, PT, PT, R11, -R12.reuse, RZ ;  /* 0x8000000c0b0b7210 */ /* 0x080fe40007ffe0ff */
[----:B------:R-:W-:-:S03]  /*0ab0*/  I2FP.F32.S32 R12, R12 ;  /* 0x0000000c000c7245 */ /* 0x000fc60000201400 */
[C---:B------:R-:W-:Y:S01]  /*0ac0*/  FADD R15, R11.reuse, 1 ;  /* 0x3f8000000b0f7421 */ /* 0x040fe20000000000 */
[----:B------:R-:W-:-:S04]  /*0ad0*/  FADD R16, R11, -1 ;  /* 0xbf8000000b107421 */ /* 0x000fc80000000000 */
[----:B------:R-:W-:Y:S01]  /*0ae0*/  FADD R14, R16, R16 ;  /* 0x00000010100e7221 */ /* 0x000fe20000000000 */
[----:B------:R-:W0:Y:S01]  /*0af0*/  MUFU.RCP R15, R15 ;  /* 0x0000000f000f7308 */ /* 0x000e220000001000 */
[----:B------:R-:W-:Y:S02]  /*0b00*/  @!P0 FADD R8, R8, R8 ;  /* 0x0000000808088221 */ /* 0x000fe40000000000 */
[----:B0-----:R-:W-:Y:S01]  /*0b10*/  FMUL R11, R15, R14 ;  /* 0x0000000e0f0b7220 */ /* 0x001fe20000400000 */
[----:B------:R-:W-:-:S03]  /*0b20*/  FFMA R14, R12, 1.1920928955078125e-07, R13 ;  /* 0x340000000c0e7823 */ /* 0x000fc6000000000d */
[----:B------:R-:W-:Y:S01]  /*0b30*/  FADD R17, R16, -R11 ;  /* 0x8000000b10117221 */ /* 0x000fe20000000000 */
[CC--:B------:R-:W-:Y:S01]  /*0b40*/  FMUL R13, R11.reuse, R11.reuse ;  /* 0x0000000b0b0d7220 */ /* 0x0c0fe20000400000 */
[----:B------:R-:W-:Y:S02]  /*0b50*/  FFMA R12, R11, 1.4426950216293334961, R14 ;  /* 0x3fb8aa3b0b0c7823 */ /* 0x000fe4000000000e */
[----:B------:R-:W-:Y:S01]  /*0b60*/  FADD R17, R17, R17 ;  /* 0x0000001111117221 */ /* 0x000fe20000000000 */
[C---:B------:R-:W-:Y:S01]  /*0b70*/  FFMA R18, R13.reuse, R18, 0.0032181653659790754318 ;  /* 0x3b52e7db0d127423 */ /* 0x040fe20000000012 */
[----:B------:R-:W-:Y:S02]  /*0b80*/  FADD R14, R14, -R12 ;  /* 0x8000000c0e0e7221 */ /* 0x000fe40000000000 */
[----:B------:R-:W-:Y:S01]  /*0b90*/  FFMA R16, R16, -R11, R17 ;  /* 0x8000000b10107223 */ /* 0x000fe20000000011 */
[----:B------:R-:W-:Y:S01]  /*0ba0*/  FFMA R18, R13, R18, 0.018033718690276145935 ;  /* 0x3c93bb730d127423 */ /* 0x000fe20000000012 */
[----:B------:R-:W-:-:S02]  /*0bb0*/  FFMA R17, R11, 1.4426950216293334961, R14 ;  /* 0x3fb8aa3b0b117823 */ /* 0x000fc4000000000e */
[----:B------:R-:W-:Y:S01]  /*0bc0*/  FMUL R16, R15, R16 ;  /* 0x000000100f107220 */ /* 0x000fe20000400000 */
[----:B------:R-:W-:-:S03]  /*0bd0*/  FFMA R18, R13, R18, 0.12022458761930465698 ;  /* 0x3df6384f0d127423 */ /* 0x000fc60000000012 */
[----:B------:R-:W-:Y:S01]  /*0be0*/  FFMA R14, R16, 1.4426950216293334961, R17 ;  /* 0x3fb8aa3b100e7823 */ /* 0x000fe20000000011 */
[----:B------:R-:W-:-:S03]  /*0bf0*/  FMUL R18, R13, R18 ;  /* 0x000000120d127220 */ /* 0x000fc60000400000 */
[----:B------:R-:W-:Y:S01]  /*0c00*/  FFMA R15, R11, 1.9251366722983220825e-08, R14 ;  /* 0x32a55e340b0f7823 */ /* 0x000fe2000000000e */
[----:B------:R-:W-:-:S04]  /*0c10*/  FMUL R13, R18, 3 ;  /* 0x40400000120d7820 */ /* 0x000fc80000400000 */
[----:B------:R-:W-:Y:S01]  /*0c20*/  FFMA R13, R16, R13, R15 ;  /* 0x0000000d100d7223 */ /* 0x000fe2000000000f */
[----:B------:R-:W-:-:S03]  /*0c30*/  HFMA2 R16, -RZ, RZ, 0.64013671875, -15.109375 ;  /* 0x391fcb8eff107431 */ /* 0x000fc600000001ff */
[----:B------:R-:W-:-:S04]  /*0c40*/  FFMA R13, R11, R18, R13 ;  /* 0x000000120b0d7223 */ /* 0x000fc8000000000d */
[----:B------:R-:W-:-:S04]  /*0c50*/  FADD R11, R12, R13 ;  /* 0x0000000d0c0b7221 */ /* 0x000fc80000000000 */
[----:B------:R-:W-:Y:S01]  /*0c60*/  FMUL R14, R11, 2 ;  /* 0x400000000b0e7820 */ /* 0x000fe20000400000 */
[----:B------:R-:W-:-:S03]  /*0c70*/  FADD R12, -R12, R11 ;  /* 0x0000000b0c0c7221 */ /* 0x000fc60000000100 */
[----:B------:R-:W0:Y:S01]  /*0c80*/  FRND R15, R14 ;  /* 0x0000000e000f7307 */ /* 0x000e220000201000 */
[----:B------:R-:W-:Y:S01]  /*0c90*/  FADD R12, R13, -R12 ;  /* 0x8000000c0d0c7221 */ /* 0x000fe20000000000 */
[----:B------:R-:W-:Y:S01]  /*0ca0*/  FFMA R11, R11, 2, -R14 ;  /* 0x400000000b0b7823 */ /* 0x000fe2000000080e */
[----:B------:R-:W-:-:S03]  /*0cb0*/  FSETP.GT.AND P3, PT, |R14|, 152, PT ;  /* 0x431800000e00780b */ /* 0x000fc60003f64200 */
[----:B------:R-:W-:Y:S02]  /*0cc0*/  FFMA R12, R12, 2, R11 ;  /* 0x400000000c0c7823 */ /* 0x000fe4000000000b */
[----:B------:R-:W1:Y:S01]  /*0cd0*/  F2I.NTZ R13, R14 ;  /* 0x0000000e000d7305 */ /* 0x000e620000203100 */
[----:B0-----:R-:W-:Y:S01]  /*0ce0*/  FADD R11, R14, -R15 ;  /* 0x8000000f0e0b7221 */ /* 0x001fe20000000000 */
[----:B------:R-:W-:-:S03]  /*0cf0*/  FSETP.GT.AND P2, PT, R15, RZ, PT ;  /* 0x000000ff0f00720b */ /* 0x000fc60003f44000 */
[----:B------:R-:W-:-:S04]  /*0d00*/  FADD R11, R11, R12 ;  /* 0x0000000c0b0b7221 */ /* 0x000fc80000000000 */
[----:B------:R-:W-:-:S04]  /*0d10*/  FFMA R12, R11, R16, 0.0013391353422775864601 ;  /* 0x3aaf85ed0b0c7423 */ /* 0x000fc80000000010 */
[----:B------:R-:W-:-:S04]  /*0d20*/  FFMA R12, R11, R12, 0.0096188392490148544312 ;  /* 0x3c1d98560b0c7423 */ /* 0x000fc8000000000c */
[----:B------:R-:W-:-:S04]  /*0d30*/  FFMA R12, R11, R12, 0.055503588169813156128 ;  /* 0x3d6357bb0b0c7423 */ /* 0x000fc8000000000c */
[C---:B------:R-:W-:Y:S01]  /*0d40*/  FFMA R16, R11.reuse, R12, 0.24022644758224487305 ;  /* 0x3e75fdec0b107423 */ /* 0x040fe2000000000c */
[----:B------:R-:W-:Y:S02]  /*0d50*/  SEL R12, RZ, 0x83000000, P2 ;  /* 0x83000000ff0c7807 */ /* 0x000fe40001000000 */
[----:B------:R-:W-:Y:S01]  /*0d60*/  FSETP.GEU.AND P2, PT, R14, RZ, PT ;  /* 0x000000ff0e00720b */ /* 0x000fe20003f4e000 */
[----:B------:R-:W-:Y:S01]  /*0d70*/  FFMA R16, R11, R16, 0.69314718246459960938 ;  /* 0x3f3172180b107423 */ /* 0x000fe20000000010 */
[----:B------:R-:W-:Y:S02]  /*0d80*/  IADD3 R15, PT, PT, R12, 0x7f000000, RZ ;  /* 0x7f0000000c0f7810 */ /* 0x000fe40007ffe0ff */
[----:B-1----:R-:W-:Y:S01]  /*0d90*/  LEA R13, R13, -R12, 0x17 ;  /* 0x8000000c0d0d7211 */ /* 0x002fe200078eb8ff */
[----:B------:R-:W-:Y:S01]  /*0da0*/  FFMA R16, R11, R16, 1 ;  /* 0x3f8000000b107423 */ /* 0x000fe20000000010 */
[----:B------:R-:W-:-:S03]  /*0db0*/  FSEL R12, RZ, +INF , !P2 ;  /* 0x7f800000ff0c7808 */ /* 0x000fc60005000000 */
[----:B------:R-:W-:-:S04]  /*0dc0*/  FMUL R16, R15, R16 ;  /* 0x000000100f107220 */ /* 0x000fc80000400000 */
[----:B------:R-:W-:Y:S01]  /*0dd0*/  @!P3 FMUL R12, R13, R16 ;  /* 0x000000100d0cb220 */ /* 0x000fe20000400000 */
[----:B------:R-:W-:-:S07]  /*0de0*/  @!P0 LOP3.LUT R12, R8, 0x7fffffff, RZ, 0xc0, !PT ;  /* 0x7fffffff080c8812 */ /* 0x000fce00078ec0ff */
.L_x_21:
[----:B------:R-:W-:Y:S05]  /*0df0*/  BSYNC.RECONVERGENT B0 ;  /* 0x0000000000007941 */ /* 0x000fea0003800200 */
.L_x_20:
[----:B------:R-:W-:Y:S01]  /*0e00*/  FFMA R0, R0, R9, RZ ;  /* 0x0000000900007223 */ /* 0x000fe200000000ff */
[--C-:B------:R-:W-:Y:S01]  /*0e10*/  LOP3.LUT R10, R10, 0x80000000, R5.reuse, 0xb8, !PT ;  /* 0x800000000a0a7812 */ /* 0x100fe200078eb805 */
[----:B------:R-:W0:Y:S01]  /*0e20*/  F2F.F64.F32 R8, R12 ;  /* 0x0000000c00087310 */ /* 0x000e220000201800 */
[----:B------:R-:W-:Y:S01]  /*0e30*/  DMUL R6, R6, 0.5 ;  /* 0x3fe0000006067828 */ /* 0x000fe20000000000 */
[----:B------:R-:W-:-:S06]  /*0e40*/  @!P1 FFMA R10, R5, R0, R5 ;  /* 0x00000000050a9223 */ /* 0x000fcc0000000005 */
[----:B------:R-:W1:Y:S01]  /*0e50*/  F2F.F64.F32 R10, R10 ;  /* 0x0000000a000a7310 */ /* 0x000e620000201800 */
[----:B0-----:R-:W-:Y:S01]  /*0e60*/  DMUL R2, R2, R8 ;  /* 0x0000000802027228 */ /* 0x001fe20000000000 */
[----:B------:R-:W0:Y:S07]  /*0e70*/  LDC.64 R8, c[0x0][0x390] ;  /* 0x0000e400ff087b82 */ /* 0x000e2e0000000a00 */
[----:B-1----:R-:W-:-:S08]  /*0e80*/  DFMA R2, R10, R6, R2 ;  /* 0x000000060a02722b */ /* 0x002fd00000000002 */
[----:B------:R-:W-:-:S10]  /*0e90*/  DADD R2, R2, 0.5 ;  /* 0x3fe0000002027429 */ /* 0x000fd40000000000 */
[----:B------:R-:W1:Y:S01]  /*0ea0*/  F2F.F32.F64 R3, R2 ;  /* 0x0000000200037310 */ /* 0x000e620000301000 */
[----:B0-----:R-:W-:-:S05]  /*0eb0*/  IMAD.WIDE R4, R4, 0x4, R8 ;  /* 0x0000000404047825 */ /* 0x001fca00078e0208 */
[----:B-1----:R-:W-:Y:S01]  /*0ec0*/  STG.E desc[UR6][R4.64], R3 ;  /* 0x0000000304007986 */ /* 0x002fe2000c101906 */
[----:B------:R-:W-:Y:S05]  /*0ed0*/  EXIT ;  /* 0x000000000000794d */ /* 0x000fea0003800000 */
        .weak           $__internal_2_$__cuda_sm3x_div_rn_noftz_f32_slowpath
        .type           $__internal_2_$__cuda_sm3x_div_rn_noftz_f32_slowpath,@function
        .size           $__internal_2_$__cuda_sm3x_div_rn_noftz_f32_slowpath,(.L_x_106 - $__internal_2_$__cuda_sm3x_div_rn_noftz_f32_slowpath)
$__internal_2_$__cuda_sm3x_div_rn_noftz_f32_slowpath:
[----:B------:R-:W-:Y:S01]  /*0ee0*/  SHF.R.U32.HI R0, RZ, 0x17, R10 ;  /* 0x00000017ff007819 */ /* 0x000fe2000001160a */
[----:B------:R-:W-:Y:S04]  /*0ef0*/  BSSY.RECONVERGENT B0, `(.L_x_22) ;  /* 0x000005c000007945 */ /* 0x000fe80003800200 */
[----:B------:R-:W-:Y:S01]  /*0f00*/  BSSY.RELIABLE B2, `(.L_x_23) ;  /* 0x000001a000027945 */ /* 0x000fe20003800100 */
[----:B------:R-:W-:-:S04]  /*0f10*/  LOP3.LUT R14, R0, 0xff, RZ, 0xc0, !PT ;  /* 0x000000ff000e7812 */ /* 0x000fc800078ec0ff */
[----:B------:R-:W-:-:S04]  /*0f20*/  IADD3 R11, PT, PT, R14, -0x1, RZ ;  /* 0xffffffff0e0b7810 */ /* 0x000fc80007ffe0ff */
[----:B------:R-:W-:-:S13]  /*0f30*/  ISETP.GT.U32.AND P0, PT, R11, 0xfd, PT ;  /* 0x000000fd0b00780c */ /* 0x000fda0003f04070 */
[----:B------:R-:W-:Y:S01]  /*0f40*/  @!P0 MOV R9, RZ ;  /* 0x000000ff00098202 */ /* 0x000fe20000000f00 */
[----:B------:R-:W-:Y:S06]  /*0f50*/  @!P0 BRA `(.L_x_24) ;  /* 0x0000000000508947 */ /* 0x000fec0003800000 */
[----:B------:R-:W-:Y:S02]  /*0f60*/  FSETP.GTU.FTZ.AND P0, PT, |R10|, +INF , PT ;  /* 0x7f8000000a00780b */ /* 0x000fe40003f1c200 */
[----:B------:R-:W-:-:S11]  /*0f70*/  MOV R0, R10 ;  /* 0x0000000a00007202 */ /* 0x000fd60000000f00 */
[----:B------:R-:W-:Y:S05]  /*0f80*/  @P0 BREAK.RELIABLE B2 ;  /* 0x0000000000020942 */ /* 0x000fea0003800100 */
[----:B------:R-:W-:Y:S05]  /*0f90*/  @P0 BRA `(.L_x_25) ;  /* 0x0000000400400947 */ /* 0x000fea0003800000 */
[----:B------:R-:W-:-:S05]  /*0fa0*/  HFMA2 R7, -RZ, RZ, 2, 0 ;  /* 0x40000000ff077431 */ /* 0x000fca00000001ff */
[----:B------:R-:W-:-:S13]  /*0fb0*/  LOP3.LUT P0, RZ, R10, 0x7fffffff, R7, 0xc8, !PT ;  /* 0x7fffffff0aff7812 */ /* 0x000fda000780c807 */
[----:B------:R-:W-:Y:S05]  /*0fc0*/  @!P0 BREAK.RELIABLE B2 ;  /* 0x0000000000028942 */ /* 0x000fea0003800100 */
[----:B------:R-:W-:Y:S05]  /*0fd0*/  @!P0 BRA `(.L_x_26) ;  /* 0x0000000400288947 */ /* 0x000fea0003800000 */
[----:B------:R-:W-:Y:S02]  /*0fe0*/  FSETP.NEU.FTZ.AND P0, PT, |R0|, +INF , PT ;  /* 0x7f8000000000780b */ /* 0x000fe40003f1d200 */
[----:B------:R-:W-:-:S04]  /*0ff0*/  LOP3.LUT P1, RZ, R7, 0x7fffffff, RZ, 0xc0, !PT ;  /* 0x7fffffff07ff7812 */ /* 0x000fc8000782c0ff */
[----:B------:R-:W-:-:S13]  /*1000*/  PLOP3.LUT P0, PT, P0, P1, PT, 0x2f, 0xf2 ;  /* 0x0000000000f2781c */ /* 0x000fda0000702577 */
[----:B------:R-:W-:Y:S05]  /*1010*/  @P0 BREAK.RELIABLE B2 ;  /* 0x0000000000020942 */ /* 0x000fea0003800100 */
[----:B------:R-:W-:Y:S05]  /*1020*/  @P0 BRA `(.L_x_27) ;  /* 0x00000004000c0947 */ /* 0x000fea0003800000 */
[----:B------:R-:W-:-:S13]  /*1030*/  LOP3.LUT P0, RZ, R10, 0x7fffffff, RZ, 0xc0, !PT ;  /* 0x7fffffff0aff7812 */ /* 0x000fda000780c0ff */
[----:B------:R-:W-:Y:S05]  /*1040*/  @!P0 BREAK.RELIABLE B2 ;  /* 0x0000000000028942 */ /* 0x000fea0003800100 */
[----:B------:R-:W-:Y:S05]  /*1050*/  @!P0 BRA `(.L_x_28) ;  /* 0x0000000000f48947 */ /* 0x000fea0003800000 */
[----:B------:R-:W-:Y:S02]  /*1060*/  ISETP.GE.AND P0, PT, R11, RZ, PT ;  /* 0x000000ff0b00720c */ /* 0x000fe40003f06270 */
[----:B------:R-:W-:-:S11]  /*1070*/  MOV R9, RZ ;  /* 0x000000ff00097202 */ /* 0x000fd60000000f00 */
[----:B------:R-:W-:Y:S01]  /*1080*/  @!P0 FFMA R10, R0, 1.84467440737095516160e+19, RZ ;  /* 0x5f800000000a8823 */ /* 0x000fe200000000ff */
[----:B------:R-:W-:-:S07]  /*1090*/  @!P0 IADD3 R9, PT, PT, R9, 0x40, RZ ;  /* 0x0000004009098810 */ /* 0x000fce0007ffe0ff */
.L_x_24:
[----:B------:R-:W-:Y:S05]  /*10a0*/  BSYNC.RELIABLE B2 ;  /* 0x0000000000027941 */ /* 0x000fea0003800100 */
.L_x_23:
[----:B------:R-:W-:Y:S01]  /*10b0*/  LEA R7, R14, 0xc0800000, 0x17 ;  /* 0xc08000000e077811 */ /* 0x000fe200078eb8ff */
[----:B------:R-:W-:Y:S01]  /*10c0*/  UMOV UR4, 0x40000000 ;  /* 0x4000000000047882 */ /* 0x000fe20000000000 */
[----:B------:R-:W-:Y:S01]  /*10d0*/  IADD3 R9, PT, PT, R9, 0x80, -R14 ;  /* 0x0000008009097810 */ /* 0x000fe20007ffe80e */
[----:B------:R-:W-:Y:S01]  /*10e0*/  UIADD3 UR4, UPT, UPT, UR4, -0x800000, URZ ;  /* 0xff80000004047890 */ /* 0x000fe2000fffe0ff */
[----:B------:R-:W-:Y:S01]  /*10f0*/  IADD3 R10, PT, PT, -R7, R10, RZ ;  /* 0x0000000a070a7210 */ /* 0x000fe20007ffe1ff */
[----:B------:R-:W-:Y:S03]  /*1100*/  BSSY.RECONVERGENT B2, `(.L_x_29) ;  /* 0x0000031000027945 */ /* 0x000fe60003800200 */
[----:B------:R-:W0:Y:S01]  /*1110*/  MUFU.RCP R0, R10 ;  /* 0x0000000a00007308 */ /* 0x000e220000001000 */
[----:B------:R-:W-:-:S04]  /*1120*/  FADD.FTZ R7, -R10, -RZ ;  /* 0x800000ff0a077221 */ /* 0x000fc80000010100 */
[----:B0-----:R-:W-:-:S04]  /*1130*/  FFMA R11, R0, R7, 1 ;  /* 0x3f800000000b7423 */ /* 0x001fc80000000007 */
[----:B------:R-:W-:-:S04]  /*1140*/  FFMA R0, R0, R11, R0 ;  /* 0x0000000b00007223 */ /* 0x000fc80000000000 */
[----:B------:R-:W-:-:S04]  /*1150*/  FFMA R11, R0, UR4, RZ ;  /* 0x00000004000b7c23 */ /* 0x000fc800080000ff */
[----:B------:R-:W-:-:S04]  /*1160*/  FFMA R12, R7, R11, UR4 ;  /* 0x00000004070c7e23 */ /* 0x000fc8000800000b */
[----:B------:R-:W-:-:S04]  /*1170*/  FFMA R11, R0, R12, R11 ;  /* 0x0000000c000b7223 */ /* 0x000fc8000000000b */
[----:B------:R-:W-:-:S04]  /*1180*/  FFMA R12, R7, R11, UR4 ;  /* 0x00000004070c7e23 */ /* 0x000fc8000800000b */
[----:B------:R-:W-:-:S05]  /*1190*/  FFMA R7, R0, R12, R11 ;  /* 0x0000000c00077223 */ /* 0x000fca000000000b */
[----:B------:R-:W-:-:S04]  /*11a0*/  SHF.R.U32.HI R10, RZ, 0x17, R7 ;  /* 0x00000017ff0a7819 */ /* 0x000fc80000011607 */
[----:B------:R-:W-:-:S04]  /*11b0*/  LOP3.LUT R10, R10, 0xff, RZ, 0xc0, !PT ;  /* 0x000000ff0a0a7812 */ /* 0x000fc800078ec0ff */
[----:B------:R-:W-:-:S04]  /*11c0*/  IADD3 R13, PT, PT, R10, R9, RZ ;  /* 0x000000090a0d7210 */ /* 0x000fc80007ffe0ff */
[----:B------:R-:W-:-:S04]  /*11d0*/  IADD3 R10, PT, PT, R13, -0x1, RZ ;  /* 0xffffffff0d0a7810 */ /* 0x000fc80007ffe0ff */
[----:B------:R-:W-:-:S13]  /*11e0*/  ISETP.GE.U32.AND P0, PT, R10, 0xfe, PT ;  /* 0x000000fe0a00780c */ /* 0x000fda0003f06070 */
[----:B------:R-:W-:Y:S05]  /*11f0*/  @!P0 BRA `(.L_x_30) ;  /* 0x0000000000808947 */ /* 0x000fea0003800000 */
[----:B------:R-:W-:-:S13]  /*1200*/  ISETP.GT.AND P0, PT, R13, 0xfe, PT ;  /* 0x000000fe0d00780c */ /* 0x000fda0003f04270 */
[----:B------:R-:W-:Y:S05]  /*1210*/  @P0 BRA `(.L_x_31) ;  /* 0x00000000006c0947 */ /* 0x000fea0003800000 */
[----:B------:R-:W-:-:S13]  /*1220*/  ISETP.GE.AND P0, PT, R13, 0x1, PT ;  /* 0x000000010d00780c */ /* 0x000fda0003f06270 */
[----:B------:R-:W-:Y:S05]  /*1230*/  @P0 BRA `(.L_x_32) ;  /* 0x0000000000740947 */ /* 0x000fea0003800000 */
[----:B------:R-:W-:Y:S02]  /*1240*/  ISETP.GE.AND P0, PT, R13, -0x18, PT ;  /* 0xffffffe80d00780c */ /* 0x000fe40003f06270 */
[----:B------:R-:W-:-:S11]  /*1250*/  LOP3.LUT R7, R7, 0x80000000, RZ, 0xc0, !PT ;  /* 0x8000000007077812 */ /* 0x000fd600078ec0ff */
[----:B------:R-:W-:Y:S05]  /*1260*/  @!P0 BRA `(.L_x_32) ;  /* 0x0000000000688947 */ /* 0x000fea0003800000 */
[CCC-:B------:R-:W-:Y:S01]  /*1270*/  FFMA.RZ R9, R0.reuse, R12.reuse, R11.reuse ;  /* 0x0000000c00097223 */ /* 0x1c0fe2000000c00b */
[C---:B------:R-:W-:Y:S02]  /*1280*/  ISETP.NE.AND P2, PT, R13.reuse, RZ, PT ;  /* 0x000000ff0d00720c */ /* 0x040fe40003f45270 */
[----:B------:R-:W-:Y:S02]  /*1290*/  ISETP.NE.AND P1, PT, R13, RZ, PT ;  /* 0x000000ff0d00720c */ /* 0x000fe40003f25270 */
[----:B------:R-:W-:Y:S01]  /*12a0*/  LOP3.LUT R10, R9, 0x7fffff, RZ, 0xc0, !PT ;  /* 0x007fffff090a7812 */ /* 0x000fe200078ec0ff */
[CCC-:B------:R-:W-:Y:S01]  /*12b0*/  FFMA.RP R9, R0.reuse, R12.reuse, R11.reuse ;  /* 0x0000000c00097223 */ /* 0x1c0fe2000000800b */
[----:B------:R-:W-:Y:S01]  /*12c0*/  FFMA.RM R0, R0, R12, R11 ;  /* 0x0000000c00007223 */ /* 0x000fe2000000400b */
[----:B------:R-:W-:Y:S02]  /*12d0*/  IADD3 R11, PT, PT, R13, 0x20, RZ ;  /* 0x000000200d0b7810 */ /* 0x000fe40007ffe0ff */
[----:B------:R-:W-:-:S02]  /*12e0*/  LOP3.LUT R10, R10, 0x800000, RZ, 0xfc, !PT ;  /* 0x008000000a0a7812 */ /* 0x000fc400078efcff */
[----:B------:R-:W-:Y:S02]  /*12f0*/  IADD3 R12, PT, PT, -R13, RZ, RZ ;  /* 0x000000ff0d0c7210 */ /* 0x000fe40007ffe1ff */
[----:B------:R-:W-:Y:S02]  /*1300*/  SHF.L.U32 R11, R10, R11, RZ ;  /* 0x0000000b0a0b7219 */ /* 0x000fe400000006ff */
[----:B------:R-:W-:Y:S02]  /*1310*/  FSETP.NEU.FTZ.AND P0, PT, R9, R0, PT ;  /* 0x000000000900720b */ /* 0x000fe40003f1d000 */
[----:B------:R-:W-:Y:S02]  /*1320*/  SEL R9, R12, RZ, P2 ;  /* 0x000000ff0c097207 */ /* 0x000fe40001000000 */
[----:B------:R-:W-:Y:S02]  /*1330*/  ISETP.NE.AND P1, PT, R11, RZ, P1 ;  /* 0x000000ff0b00720c */ /* 0x000fe40000f25270 */
[----:B------:R-:W-:-:S02]  /*1340*/  SHF.R.U32.HI R9, RZ, R9, R10 ;  /* 0x00000009ff097219 */ /* 0x000fc4000001160a */
[----:B------:R-:W-:Y:S02]  /*1350*/  PLOP3.LUT P0, PT, P0, P1, PT, 0xf8, 0x8f ;  /* 0x00000000008f781c */ /* 0x000fe40000703f70 */
[----:B------:R-:W-:Y:S02]  /*1360*/  SHF.R.U32.HI R11, RZ, 0x1, R9 ;  /* 0x00000001ff0b7819 */ /* 0x000fe40000011609 */
[----:B------:R-:W-:-:S04]  /*1370*/  SEL R0, RZ, 0x1, !P0 ;  /* 0x00000001ff007807 */ /* 0x000fc80004000000 */
[----:B------:R-:W-:-:S04]  /*1380*/  LOP3.LUT R0, R0, 0x1, R11, 0xf8, !PT ;  /* 0x0000000100007812 */ /* 0x000fc800078ef80b */
[----:B------:R-:W-:-:S04]  /*1390*/  LOP3.LUT R0, R0, R9, RZ, 0xc0, !PT ;  /* 0x0000000900007212 */ /* 0x000fc800078ec0ff */
[----:B------:R-:W-:-:S04]  /*13a0*/  IADD3 R0, PT, PT, R11, R0, RZ ;  /* 0x000000000b007210 */ /* 0x000fc80007ffe0ff */
[----:B------:R-:W-:Y:S01]  /*13b0*/  LOP3.LUT R7, R0, R7, RZ, 0xfc, !PT ;  /* 0x0000000700077212 */ /* 0x000fe200078efcff */
[----:B------:R-:W-:Y:S06]  /*13c0*/  BRA `(.L_x_32) ;  /* 0x0000000000107947 */ /* 0x000fec0003800000 */
.L_x_31:
[----:B------:R-:W-:-:S04]  /*13d0*/  LOP3.LUT R7, R7, 0x80000000, RZ, 0xc0, !PT ;  /* 0x8000000007077812 */ /* 0x000fc800078ec0ff */
[----:B------:R-:W-:Y:S01]  /*13e0*/  LOP3.LUT R7, R7, 0x7f800000, RZ, 0xfc, !PT ;  /* 0x7f80000007077812 */ /* 0x000fe200078efcff */
[----:B------:R-:W-:Y:S06]  /*13f0*/  BRA `(.L_x_32) ;  /* 0x0000000000047947 */ /* 0x000fec0003800000 */
.L_x_30:
[----:B------:R-:W-:-:S07]  /*1400*/  LEA R7, R9, R7, 0x17 ;  /* 0x0000000709077211 */ /* 0x000fce00078eb8ff */
.L_x_32:
[----:B------:R-:W-:Y:S05]  /*1410*/  BSYNC.RECONVERGENT B2 ;  /* 0x0000000000027941 */ /* 0x000fea0003800200 */
.L_x_29:
[----:B------:R-:W-:Y:S05]  /*1420*/  BRA `(.L_x_33) ;  /* 0x0000000000207947 */ /* 0x000fea0003800000 */
.L_x_28:
[----:B------:R-:W-:-:S04]  /*1430*/  LOP3.LUT R7, R10, 0x80000000, R7, 0x48, !PT ;  /* 0x800000000a077812 */ /* 0x000fc800078e4807 */
[----:B------:R-:W-:Y:S01]  /*1440*/  LOP3.LUT R7, R7, 0x7f800000, RZ, 0xfc, !PT ;  /* 0x7f80000007077812 */ /* 0x000fe200078efcff */
[----:B------:R-:W-:Y:S06]  /*1450*/  BRA `(.L_x_33) ;  /* 0x0000000000147947 */ /* 0x000fec0003800000 */
.L_x_27:
[----:B------:R-:W-:Y:S01]  /*1460*/  LOP3.LUT R7, R10, 0x80000000, R7, 0x48, !PT ;  /* 0x800000000a077812 */ /* 0x000fe200078e4807 */
[----:B------:R-:W-:Y:S06]  /*1470*/  BRA `(.L_x_33) ;  /* 0x00000000000c7947 */ /* 0x000fec0003800000 */
.L_x_26:
[----:B------:R-:W0:Y:S01]  /*1480*/  MUFU.RSQ R7, -QNAN ;  /* 0xffc0000000077908 */ /* 0x000e220000001400 */
[----:B------:R-:W-:Y:S05]  /*1490*/  BRA `(.L_x_33) ;  /* 0x0000000000047947 */ /* 0x000fea0003800000 */
.L_x_25:
[----:B------:R-:W-:-:S07]  /*14a0*/  FADD.FTZ R7, R0, 2 ;  /* 0x4000000000077421 */ /* 0x000fce0000010000 */
.L_x_33:
[----:B------:R-:W-:Y:S05]  /*14b0*/  BSYNC.RECONVERGENT B0 ;  /* 0x0000000000007941 */ /* 0x000fea0003800200 */
.L_x_22:
[----:B------:R-:W-:-:S04]  /*14c0*/  HFMA2 R9, -RZ, RZ, 0, 0 ;  /* 0x00000000ff097431 */ /* 0x000fc800000001ff */
[----:B0-----:R-:W-:Y:S05]  /*14d0*/  RET.REL.NODEC R8 `(gelu_backward) ;  /* 0xffffffe808c87950 */ /* 0x001fea0003c3ffff */
.L_x_34:
        /* <DEDUP_REMOVED lines=10> */
.L_x_106:


//--------------------- .text.gelu_forward        --------------------------
	.section	.text.gelu_forward,"ax",@progbits
	.align	128
        .global         gelu_forward
        .type           gelu_forward,@function
        .size           gelu_forward,(.L_x_115 - gelu_forward)
        .other          gelu_forward,@"STO_CUDA_ENTRY STV_DEFAULT"
gelu_forward:
.text.gelu_forward:
        /* <DEDUP_REMOVED lines=15> */
[----:B------:R-:W-:Y:S01]  /*00f0*/  HFMA2 R13, -RZ, RZ, 0.771484375, 0.21533203125 ;  /* 0x3a2c32e4ff0d7431 */ /* 0x000fe200000001ff */
[----:B------:R-:W-:Y:S01]  /*0100*/  BSSY.RECONVERGENT B0, `(.L_x_35) ;  /* 0x0000048000007945 */ /* 0x000fe20003800200 */
[----:B------:R-:W-:Y:S02]  /*0110*/  HFMA2 R12, -RZ, RZ, 1.875, 0 ;  /* 0x3f800000ff0c7431 */ /* 0x000fe400000001ff */
[C---:B--2---:R-:W-:Y:S01]  /*0120*/  FMUL R0, |R3|.reuse, 16777216 ;  /* 0x4b80000003007820 */ /* 0x044fe20000400200 */
[C---:B------:R-:W-:Y:S02]  /*0130*/  FSETP.GEU.AND P0, PT, |R3|.reuse, 1.175494350822287508e-38, PT ;  /* 0x008000000300780b */ /* 0x040fe40003f0e200 */
[----:B------:R-:W-:Y:S02]  /*0140*/  FSETP.NEU.AND P2, PT, R3, 1, PT ;  /* 0x3f8000000300780b */ /* 0x000fe40003f4d000 */
[----:B------:R-:W-:-:S04]  /*0150*/  FSEL R0, R0, |R3|, !P0 ;  /* 0x4000000300007208 */ /* 0x000fc80004000000 */
[----:B------:R-:W-:-:S04]  /*0160*/  IADD3 R6, PT, PT, R0, -0x3f3504f3, RZ ;  /* 0xc0cafb0d00067810 */ /* 0x000fc80007ffe0ff */
[----:B------:R-:W-:-:S04]  /*0170*/  LOP3.LUT R7, R6, 0xff800000, RZ, 0xc0, !PT ;  /* 0xff80000006077812 */ /* 0x000fc800078ec0ff */
[-C--:B------:R-:W-:Y:S02]  /*0180*/  IADD3 R0, PT, PT, R0, -R7.reuse, RZ ;  /* 0x8000000700007210 */ /* 0x080fe40007ffe0ff */
[----:B------:R-:W-:-:S03]  /*0190*/  I2FP.F32.S32 R7, R7 ;  /* 0x0000000700077245 */ /* 0x000fc60000201400 */
[C---:B------:R-:W-:Y:S01]  /*01a0*/  FADD R8, R0.reuse, 1 ;  /* 0x3f80000000087421 */ /* 0x040fe20000000000 */
[----:B------:R-:W-:Y:S01]  /*01b0*/  FADD R6, R0, -1 ;  /* 0xbf80000000067421 */ /* 0x000fe20000000000 */
[----:B------:R-:W-:-:S03]  /*01c0*/  FSEL R0, RZ, -24, P0 ;  /* 0xc1c00000ff007808 */ /* 0x000fc60000000000 */
[----:B------:R-:W-:Y:S01]  /*01d0*/  FADD R9, R6, R6 ;  /* 0x0000000606097221 */ /* 0x000fe20000000000 */
[----:B------:R-:W0:Y:S01]  /*01e0*/  MUFU.RCP R8, R8 ;  /* 0x0000000800087308 */ /* 0x000e220000001000 */
[----:B------:R-:W-:Y:S02]  /*01f0*/  FFMA R0, R7, 1.1920928955078125e-07, R0 ;  /* 0x3400000007007823 */ /* 0x000fe40000000000 */
[----:B0-----:R-:W-:-:S04]  /*0200*/  FMUL R9, R8, R9 ;  /* 0x0000000908097220 */ /* 0x001fc80000400000 */
[----:B------:R-:W-:Y:S01]  /*0210*/  FADD R5, R6, -R9 ;  /* 0x8000000906057221 */ /* 0x000fe20000000000 */
[C---:B------:R-:W-:Y:S01]  /*0220*/  FMUL R4, R9.reuse, R9 ;  /* 0x0000000909047220 */ /* 0x040fe20000400000 */
[----:B------:R-:W-:Y:S02]  /*0230*/  FFMA R11, R9, 1.4426950216293334961, R0 ;  /* 0x3fb8aa3b090b7823 */ /* 0x000fe40000000000 */
[----:B------:R-:W-:Y:S01]  /*0240*/  FADD R5, R5, R5 ;  /* 0x0000000505057221 */ /* 0x000fe20000000000 */
[----:B------:R-:W-:Y:S01]  /*0250*/  FFMA R7, R4, R13, 0.0032181653659790754318 ;  /* 0x3b52e7db04077423 */ /* 0x000fe2000000000d */
        /* <DEDUP_REMOVED lines=10> */
[----:B------:R-:W-:-:S04]  /*0300*/  FFMA R5, R5, R6, R0 ;  /* 0x0000000605057223 */ /* 0x000fc80000000000 */
[----:B------:R-:W-:Y:S01]  /*0310*/  FFMA R4, R9, R4, R5 ;  /* 0x0000000409047223 */ /* 0x000fe20000000005 */
[----:B------:R-:W-:-:S03]  /*0320*/  MOV R9, 0x391fcb8e ;  /* 0x391fcb8e00097802 */ /* 0x000fc60000000f00 */
[----:B------:R-:W-:-:S04]  /*0330*/  FADD R0, R11, R4 ;  /* 0x000000040b007221 */ /* 0x000fc80000000000 */
[----:B------:R-:W-:Y:S01]  /*0340*/  FMUL R5, R0, 3 ;  /* 0x4040000000057820 */ /* 0x000fe20000400000 */
[----:B------:R-:W-:-:S03]  /*0350*/  FADD R11, -R11, R0 ;  /* 0x000000000b0b7221 */ /* 0x000fc60000000100 */
[----:B------:R-:W0:Y:S01]  /*0360*/  FRND R6, R5 ;  /* 0x0000000500067307 */ /* 0x000e220000201000 */
[----:B------:R-:W-:Y:S01]  /*0370*/  FADD R11, R4, -R11 ;  /* 0x8000000b040b7221 */ /* 0x000fe20000000000 */
[----:B------:R-:W-:Y:S01]  /*0380*/  FFMA R0, R0, 3, -R5 ;  /* 0x4040000000007823 */ /* 0x000fe20000000805 */
[----:B------:R-:W-:-:S03]  /*0390*/  FSETP.GEU.AND P1, PT, R5, RZ, PT ;  /* 0x000000ff0500720b */ /* 0x000fc60003f2e000 */
[----:B------:R-:W-:Y:S02]  /*03a0*/  FFMA R0, R11, 3, R0 ;  /* 0x404000000b007823 */ /* 0x000fe40000000000 */
[----:B------:R-:W1:Y:S01]  /*03b0*/  F2I.NTZ R4, R5 ;  /* 0x0000000500047305 */ /* 0x000e620000203100 */
[----:B0-----:R-:W-:Y:S01]  /*03c0*/  FADD R7, R5, -R6 ;  /* 0x8000000605077221 */ /* 0x001fe20000000000 */
[----:B------:R-:W-:-:S03]  /*03d0*/  FSETP.GT.AND P0, PT, R6, RZ, PT ;  /* 0x000000ff0600720b */ /* 0x000fc60003f04000 */
[----:B------:R-:W-:-:S04]  /*03e0*/  FADD R0, R0, R7 ;  /* 0x0000000700007221 */ /* 0x000fc80000000000 */
[C---:B------:R-:W-:Y:S01]  /*03f0*/  FFMA R7, R0.reuse, R9, 0.0013391353422775864601 ;  /* 0x3aaf85ed00077423 */ /* 0x040fe20000000009 */
[----:B------:R-:W-:Y:S02]  /*0400*/  SEL R9, RZ, 0x83000000, P0 ;  /* 0x83000000ff097807 */ /* 0x000fe40000000000 */
[----:B------:R-:W-:Y:S01]  /*0410*/  FSETP.GT.AND P0, PT, |R5|, 152, PT ;  /* 0x431800000500780b */ /* 0x000fe20003f04200 */
[----:B------:R-:W-:Y:S01]  /*0420*/  FFMA R7, R0, R7, 0.0096188392490148544312 ;  /* 0x3c1d985600077423 */ /* 0x000fe20000000007 */
[----:B------:R-:W-:Y:S02]  /*0430*/  IADD3 R6, PT, PT, R9, 0x7f000000, RZ ;  /* 0x7f00000009067810 */ /* 0x000fe40007ffe0ff */
[----:B-1----:R-:W-:Y:S01]  /*0440*/  LEA R9, R4, -R9, 0x17 ;  /* 0x8000000904097211 */ /* 0x002fe200078eb8ff */
[----:B------:R-:W-:-:S04]  /*0450*/  FFMA R7, R0, R7, 0.055503588169813156128 ;  /* 0x3d6357bb00077423 */ /* 0x000fc80000000007 */
[----:B------:R-:W-:-:S04]  /*0460*/  FFMA R7, R0, R7, 0.24022644758224487305 ;  /* 0x3e75fdec00077423 */ /* 0x000fc80000000007 */
[----:B------:R-:W-:-:S04]  /*0470*/  FFMA R7, R0, R7, 0.69314718246459960938 ;  /* 0x3f31721800077423 */ /* 0x000fc80000000007 */
[----:B------:R-:W-:Y:S01]  /*0480*/  FFMA R7, R0, R7, 1 ;  /* 0x3f80000000077423 */ /* 0x000fe20000000007 */
[----:B------:R-:W-:-:S03]  /*0490*/  MOV R0, 0x3f800000 ;  /* 0x3f80000000007802 */ /* 0x000fc60000000f00 */
        /* <DEDUP_REMOVED lines=14> */
.L_x_36:
[----:B------:R-:W-:Y:S05]  /*0580*/  BSYNC.RECONVERGENT B0 ;  /* 0x0000000000007941 */ /* 0x000fea0003800200 */
.L_x_35:
[----:B------:R-:W-:Y:S01]  /*0590*/  FMUL R0, R0, 0.035677000880241394043 ;  /* 0x3d12220c00007820 */ /* 0x000fe20000400000 */
[----:B------:R-:W-:Y:S01]  /*05a0*/  F2F.F64.F32 R6, R3 ;  /* 0x0000000300067310 */ /* 0x000fe20000201800 */
[----:B------:R-:W-:Y:S01]  /*05b0*/  UMOV UR6, 0x1f9f01b8 ;  /* 0x1f9f01b800067882 */ /* 0x000fe20000000000 */
[----:B------:R-:W-:Y:S01]  /*05c0*/  UMOV UR7, 0x3fe98846 ;  /* 0x3fe9884600077882 */ /* 0x000fe20000000000 */
[----:B------:R-:W-:-:S05]  /*05d0*/  MOV R10, 0x3c80f082 ;  /* 0x3c80f082000a7802 */ /* 0x000fca0000000f00 */
[----:B------:R-:W0:Y:S02]  /*05e0*/  F2F.F64.F32 R4, R0 ;  /* 0x0000000000047310 */ /* 0x000e240000201800 */
[----:B0-----:R-:W-:-:S10]  /*05f0*/  DFMA R6, R6, UR6, R4 ;  /* 0x0000000606067c2b */ /* 0x001fd40008000004 */
[----:B------:R-:W0:Y:S01]  /*0600*/  F2F.F32.F64 R6, R6 ;  /* 0x0000000600067310 */ /* 0x000e220000301000 */
[----:B------:R-:W-:-:S04]  /*0610*/  SHF.R.U32.HI R4, RZ, 0x1f, R7 ;  /* 0x0000001fff047819 */ /* 0x000fc80000011607 */
[----:B------:R-:W-:-:S04]  /*0620*/  LOP3.LUT R4, R4, 0x1, RZ, 0xc0, !PT ;  /* 0x0000000104047812 */ /* 0x000fc800078ec0ff */
[----:B------:R-:W-:Y:S02]  /*0630*/  ISETP.NE.U32.AND P0, PT, R4, 0x1, PT ;  /* 0x000000010400780c */ /* 0x000fe40003f05070 */
[----:B------:R-:W1:Y:S02]  /*0640*/  LDC.64 R4, c[0x0][0x388] ;  /* 0x0000e200ff047b82 */ /* 0x000e640000000a00 */
[----:B------:R-:W-:Y:S01]  /*0650*/  ISETP.NE.U32.AND.EX P0, PT, RZ, RZ, PT, P0 ;  /* 0x000000ffff00720c */ /* 0x000fe20003f05100 */
[C---:B0-----:R-:W-:Y:S01]  /*0660*/  FMUL R8, |R6|.reuse, 2.8853900432586669922 ;  /* 0x4038aa3b06087820 */ /* 0x041fe20000400200 */
[C---:B------:R-:W-:Y:S01]  /*0670*/  FMUL R11, R6.reuse, R6 ;  /* 0x00000006060b7220 */ /* 0x040fe20000400000 */
[C---:B------:R-:W-:Y:S02]  /*0680*/  FSETP.GE.AND P1, PT, |R6|.reuse, 9.010913848876953125, PT ;  /* 0x41102cb40600780b */ /* 0x040fe40003f26200 */
[----:B------:R-:W-:Y:S01]  /*0690*/  FSETP.GE.AND P2, PT, |R6|, 0.60000002384185791016, PT ;  /* 0x3f19999a0600780b */ /* 0x000fe20003f46200 */
[C---:B------:R-:W-:Y:S01]  /*06a0*/  FFMA R10, R11.reuse, R10, -0.052303962409496307373 ;  /* 0xbd563cae0b0a7423 */ /* 0x040fe2000000000a */
[----:B------:R-:W0:Y:S03]  /*06b0*/  MUFU.EX2 R8, R8 ;  /* 0x0000000800087308 */ /* 0x000e260000000800 */
[----:B------:R-:W-:Y:S01]  /*06c0*/  FFMA R10, R11, R10, 0.1331529766321182251 ;  /* 0x3e0859410b0a7423 */ /* 0x000fe2000000000a */
[----:B-1----:R-:W-:-:S04]  /*06d0*/  IMAD.WIDE R4, R2, 0x4, R4 ;  /* 0x0000000402047825 */ /* 0x002fc800078e0204 */
[----:B0-----:R-:W-:-:S06]  /*06e0*/  FADD R9, R8, 1 ;  /* 0x3f80000008097421 */ /* 0x001fcc0000000000 */
[----:B------:R-:W0:Y:S02]  /*06f0*/  MUFU.RCP R9, R9 ;  /* 0x0000000900097308 */ /* 0x000e240000001000 */
[----:B0-----:R-:W-:-:S05]  /*0700*/  FFMA R0, R9, -2, R12 ;  /* 0xc000000009007823 */ /* 0x001fca000000000c */
[----:B------:R-:W-:Y:S01]  /*0710*/  FSEL R7, R0, 1, !P1 ;  /* 0x3f80000000077808 */ /* 0x000fe20004800000 */
[----:B------:R-:W-:-:S03]  /*0720*/  FFMA R0, R11, R10, -0.33332768082618713379 ;  /* 0xbeaaa9ed0b007423 */ /* 0x000fc6000000000a */
[----:B------:R-:W-:Y:S01]  /*0730*/  FSEL R7, -|R7|, |R7|, !P0 ;  /* 0x4000000707077208 */ /* 0x000fe20004000300 */
[----:B------:R-:W-:Y:S01]  /*0740*/  FFMA R11, R11, R0, RZ ;  /* 0x000000000b0b7223 */ /* 0x000fe200000000ff */
[----:B------:R-:W-:-:S03]  /*0750*/  FMUL R0, R3, 0.5 ;  /* 0x3f00000003007820 */ /* 0x000fc60000400000 */
[----:B------:R-:W-:-:S04]  /*0760*/  @!P2 FFMA R7, R6, R11, R6 ;  /* 0x0000000b0607a223 */ /* 0x000fc80000000006 */
[----:B------:R-:W-:-:S04]  /*0770*/  FADD R7, R7, 1 ;  /* 0x3f80000007077421 */ /* 0x000fc80000000000 */
[----:B------:R-:W-:-:S05]  /*0780*/  FMUL R7, R7, R0 ;  /* 0x0000000007077220 */ /* 0x000fca0000400000 */
[----:B------:R-:W-:Y:S01]  /*0790*/  STG.E desc[UR4][R4.64], R7 ;  /* 0x0000000704007986 */ /* 0x000fe2000c101904 */
[----:B------:R-:W-:Y:S05]  /*07a0*/  EXIT ;  /* 0x000000000000794d */ /* 0x000fea0003800000 */
.L_x_37:
        /* <DEDUP_REMOVED lines=13> */
.L_x_115:


//--------------------- .text.silu_backward_temp  --------------------------
	.section	.text.silu_backward_temp,"ax",@progbits
	.align	128
        .global         silu_backward_temp
        .type           silu_backward_temp,@function
        .size           silu_backward_temp,(.L_x_107 - silu_backward_temp)
        .other          silu_backward_temp,@"STO_CUDA_ENTRY STV_DEFAULT"
silu_backward_temp:
.text.silu_backward_temp:
        /* <DEDUP_REMOVED lines=12> */
[----:B------:R-:W1:Y:S07]  /*00c0*/  LDCU.64 UR4, c[0x0][0x358] ;  /* 0x00006b00ff0477ac */ /* 0x000e6e0008000a00 */
[----:B------:R-:W2:Y:S08]  /*00d0*/  LDC.64 R6, c[0x0][0x390] ;  /* 0x0000e400ff067b82 */ /* 0x000eb00000000a00 */
[----:B------:R-:W3:Y:S01]  /*00e0*/  LDC.64 R8, c[0x0][0x388] ;  /* 0x0000e200ff087b82 */ /* 0x000ee20000000a00 */
[----:B0-----:R-:W-:-:S06]  /*00f0*/  IMAD.WIDE R10, R3, 0x4, R10 ;  /* 0x00000004030a7825 */ /* 0x001fcc00078e020a */
[----:B-1----:R-:W4:Y:S01]  /*0100*/  LDG.E R10, desc[UR4][R10.64] ;  /* 0x000000040a0a7981 */ /* 0x002f22000c1e1900 */
[----:B--2---:R-:W-:-:S05]  /*0110*/  IMAD.WIDE R6, R3, 0x4, R6 ;  /* 0x0000000403067825 */ /* 0x004fca00078e0206 */
[----:B------:R0:W5:Y:S01]  /*0120*/  LDG.E R4, desc[UR4][R6.64] ;  /* 0x0000000406047981 */ /* 0x000162000c1e1900 */
[----:B---3--:R-:W-:-:S05]  /*0130*/  IMAD.WIDE R8, R3, 0x4, R8 ;  /* 0x0000000403087825 */ /* 0x008fca00078e0208 */
[----:B------:R0:W5:Y:S01]  /*0140*/  LDG.E R5, desc[UR4][R8.64] ;  /* 0x0000000408057981 */ /* 0x000162000c1e1900 */
[----:B------:R-:W-:Y:S01]  /*0150*/  HFMA2 R13, -RZ, RZ, 0.96630859375, -0.0022525787353515625 ;  /* 0x3bbb989dff0d7431 */ /* 0x000fe200000001ff */
[----:B------:R-:W-:Y:S01]  /*0160*/  MOV R15, 0x437c0000 ;  /* 0x437c0000000f7802 */ /* 0x000fe20000000f00 */
[----:B------:R-:W-:Y:S03]  /*0170*/  BSSY.RECONVERGENT B0, `(.L_x_38) ;  /* 0x0000014000007945 */ /* 0x000fe60003800200 */
[----:B----4-:R-:W-:-:S04]  /*0180*/  FFMA.SAT R0, R10, -R13, 0.5 ;  /* 0x3f0000000a007423 */ /* 0x010fc8000000280d */
[----:B------:R-:W-:-:S04]  /*0190*/  FFMA.RM R0, R0, R15, 12582913 ;  /* 0x4b40000100007423 */ /* 0x000fc8000000400f */
[----:B------:R-:W-:-:S04]  /*01a0*/  FADD R11, R0, -12583039 ;  /* 0xcb40007f000b7421 */ /* 0x000fc80000000000 */
[----:B------:R-:W-:-:S04]  /*01b0*/  FFMA R11, R10, -1.4426950216293334961, -R11 ;  /* 0xbfb8aa3b0a0b7823 */ /* 0x000fc8000000080b */
[----:B------:R-:W-:-:S06]  /*01c0*/  FFMA R11, R10, -1.925963033500011079e-08, R11 ;  /* 0xb2a570600a0b7823 */ /* 0x000fcc000000000b */
[----:B------:R-:W1:Y:S01]  /*01d0*/  MUFU.EX2 R11, R11 ;  /* 0x0000000b000b7308 */ /* 0x000e620000000800 */
[----:B------:R-:W-:-:S04]  /*01e0*/  IMAD.SHL.U32 R0, R0, 0x800000, RZ ;  /* 0x0080000000007824 */ /* 0x000fc800078e00ff */
[----:B-1----:R-:W-:-:S05]  /*01f0*/  FFMA R0, R0, R11, 1 ;  /* 0x3f80000000007423 */ /* 0x002fca000000000b */
[----:B------:R-:W-:-:S04]  /*0200*/  IADD3 R2, PT, PT, R0, 0x1800000, RZ ;  /* 0x0180000000027810 */ /* 0x000fc80007ffe0ff */
[----:B------:R-:W-:-:S04]  /*0210*/  LOP3.LUT R2, R2, 0x7f800000, RZ, 0xc0, !PT ;  /* 0x7f80000002027812 */ /* 0x000fc800078ec0ff */
[----:B------:R-:W-:-:S13]  /*0220*/  ISETP.GT.U32.AND P0, PT, R2, 0x1ffffff, PT ;  /* 0x01ffffff0200780c */ /* 0x000fda0003f04070 */
[----:B0-----:R-:W-:Y:S05]  /*0230*/  @P0 BRA `(.L_x_39) ;  /* 0x00000000000c0947 */ /* 0x001fea0003800000 */
[----:B------:R-:W-:-:S07]  /*0240*/  MOV R6, 0x260 ;  /* 0x0000026000067802 */ /* 0x000fce0000000f00 */
[----:B-----5:R-:W-:Y:S05]  /*0250*/  CALL.REL.NOINC `($__internal_3_$__cuda_sm20_rcp_rn_f32_slowpath) ;  /* 0x0000000000387944 */ /* 0x020fea0003c00000 */
[----:B------:R-:W-:Y:S05]  /*0260*/  BRA `(.L_x_40) ;  /* 0x0000000000107947 */ /* 0x000fea0003800000 */
.L_x_39:
[----:B------:R-:W0:Y:S02]  /*0270*/  MUFU.RCP R7, R0 ;  /* 0x0000000000077308 */ /* 0x000e240000001000 */
[----:B0-----:R-:W-:-:S04]  /*0280*/  FFMA R2, R0, R7, -1 ;  /* 0xbf80000000027423 */ /* 0x001fc80000000007 */
[----:B------:R-:W-:-:S04]  /*0290*/  FADD.FTZ R2, -R2, -RZ ;  /* 0x800000ff02027221 */ /* 0x000fc80000010100 */
[----:B------:R-:W-:-:S07]  /*02a0*/  FFMA R8, R7, R2, R7 ;  /* 0x0000000207087223 */ /* 0x000fce0000000007 */
.L_x_40:
[----:B------:R-:W-:Y:S05]  /*02b0*/  BSYNC.RECONVERGENT B0 ;  /* 0x0000000000007941 */ /* 0x000fea0003800200 */
.L_x_38:
[----:B------:R-:W0:Y:S02]  /*02c0*/  LDC.64 R6, c[0x0][0x398] ;  /* 0x0000e600ff067b82 */ /* 0x000e240000000a00 */
[----:B0-----:R-:W-:-:S05]  /*02d0*/  IMAD.WIDE R2, R3, 0x4, R6 ;  /* 0x0000000403027825 */ /* 0x001fca00078e0206 */
[----:B------:R-:W2:Y:S01]  /*02e0*/  LDG.E R7, desc[UR4][R2.64] ;  /* 0x0000000402077981 */ /* 0x000ea2000c1e1900 */
[----:B-----5:R-:W-:-:S04]  /*02f0*/  FADD R0, -R5, 1 ;  /* 0x3f80000005007421 */ /* 0x020fc80000000100 */
[----:B------:R-:W-:-:S04]  /*0300*/  FFMA R5, R0, R8, R5 ;  /* 0x0000000800057223 */ /* 0x000fc80000000005 */
[----:B--2---:R-:W-:-:S05]  /*0310*/  FFMA R5, R4, R5, R7 ;  /* 0x0000000504057223 */ /* 0x004fca0000000007 */
[----:B------:R-:W-:Y:S01]  /*0320*/  STG.E desc[UR4][R2.64], R5 ;  /* 0x0000000502007986 */ /* 0x000fe2000c101904 */
[----:B------:R-:W-:Y:S05]  /*0330*/  EXIT ;  /* 0x000000000000794d */ /* 0x000fea0003800000 */
        .weak           $__internal_3_$__cuda_sm20_rcp_rn_f32_slowpath
        .type           $__internal_3_$__cuda_sm20_rcp_rn_f32_slowpath,@function
        .size           $__internal_3_$__cuda_sm20_rcp_rn_f32_slowpath,(.L_x_107 - $__internal_3_$__cuda_sm20_rcp_rn_f32_slowpath)
$__internal_3_$__cuda_sm20_rcp_rn_f32_slowpath:
        /* <DEDUP_REMOVED lines=15> */
.L_x_42:
[----:B------:R-:W-:-:S05]  /*0430*/  VIADD R7, R2, 0xffffff03 ;  /* 0xffffff0302077836 */ /* 0x000fca0000000000 */
[----:B------:R-:W-:-:S13]  /*0440*/  ISETP.GT.U32.AND P0, PT, R7, 0x1, PT ;  /* 0x000000010700780c */ /* 0x000fda0003f04070 */
[----:B------:R-:W-:Y:S05]  /*0450*/  @P0 BRA `(.L_x_44) ;  /* 0x0000000000780947 */ /* 0x000fea0003800000 */
[----:B------:R-:W-:Y:S01]  /*0460*/  LOP3.LUT R8, R0, 0x7fffff, RZ, 0xc0, !PT ;  /* 0x007fffff00087812 */ /* 0x000fe200078ec0ff */
[----:B------:R-:W-:-:S03]  /*0470*/  HFMA2 R12, -RZ, RZ, 0, 1.78813934326171875e-07 ;  /* 0x00000003ff0c7431 */ /* 0x000fc600000001ff */
[----:B------:R-:W-:-:S04]  /*0480*/  LOP3.LUT R8, R8, 0x3f800000, RZ, 0xfc, !PT ;  /* 0x3f80000008087812 */ /* 0x000fc800078efcff */
[----:B------:R-:W0:Y:S01]  /*0490*/  MUFU.RCP R9, R8 ;  /* 0x0000000800097308 */ /* 0x000e220000001000 */
[----:B------:R-:W-:Y:S01]  /*04a0*/  SHF.L.U32 R13, R12, R7, RZ ;  /* 0x000000070c0d7219 */ /* 0x000fe200000006ff */
        /* <DEDUP_REMOVED lines=25> */
.L_x_44:
[----:B------:R0:W1:Y:S02]  /*0640*/  MUFU.RCP R7, R0 ;  /* 0x0000000000077308 */ /* 0x0000640000001000 */
.L_x_43:
[----:B------:R-:W-:Y:S05]  /*0650*/  BSYNC.RECONVERGENT B1 ;  /* 0x0000000000017941 */ /* 0x000fea0003800200 */
.L_x_41:
[----:B-1----:R-:W-:Y:S01]  /*0660*/  MOV R8, R7 ;  /* 0x0000000700087202 */ /* 0x002fe20000000f00 */
[----:B------:R-:W-:-:S04]  /*0670*/  IMAD.MOV.U32 R7, RZ, RZ, 0x0 ;  /* 0x00000000ff077424 */ /* 0x000fc800078e00ff */
[----:B0-----:R-:W-:Y:S05]  /*0680*/  RET.REL.NODEC R6 `(silu_backward_temp) ;  /* 0xfffffff8065c7950 */ /* 0x001fea0003c3ffff */
.L_x_45:
        /* <DEDUP_REMOVED lines=15> */
.L_x_107:


//--------------------- .text.silu_backward       --------------------------
	.section	.text.silu_backward,"ax",@progbits
	.align	128
        .global         silu_backward
        .type           silu_backward,@function
        .size           silu_backward,(.L_x_108 - silu_backward)
        .other          silu_backward,@"STO_CUDA_ENTRY STV_DEFAULT"
silu_backward:
.text.silu_backward:
        /* <DEDUP_REMOVED lines=37> */
[----:B-----5:R-:W-:Y:S05]  /*0250*/  CALL.REL.NOINC `($__internal_4_$__cuda_sm20_rcp_rn_f32_slowpath) ;  /* 0x0000000000347944 */ /* 0x020fea0003c00000 */
[----:B------:R-:W-:Y:S05]  /*0260*/  BRA `(.L_x_48) ;  /* 0x0000000000107947 */ /* 0x000fea0003800000 */
.L_x_47:
[----:B------:R-:W0:Y:S02]  /*0270*/  MUFU.RCP R7, R0 ;  /* 0x0000000000077308 */ /* 0x000e240000001000 */
[----:B0-----:R-:W-:-:S04]  /*0280*/  FFMA R2, R0, R7, -1 ;  /* 0xbf80000000027423 */ /* 0x001fc80000000007 */
[----:B------:R-:W-:-:S04]  /*0290*/  FADD.FTZ R2, -R2, -RZ ;  /* 0x800000ff02027221 */ /* 0x000fc80000010100 */
[----:B------:R-:W-:-:S07]  /*02a0*/  FFMA R2, R7, R2, R7 ;  /* 0x0000000207027223 */ /* 0x000fce0000000007 */
.L_x_48:
[----:B------:R-:W-:Y:S05]  /*02b0*/  BSYNC.RECONVERGENT B0 ;  /* 0x0000000000007941 */ /* 0x000fea0003800200 */
.L_x_46:
[----:B------:R-:W0:Y:S01]  /*02c0*/  LDC.64 R6, c[0x0][0x398] ;  /* 0x0000e600ff067b82 */ /* 0x000e220000000a00 */
[----:B-----5:R-:W-:-:S04]  /*02d0*/  FADD R0, -R5, 1 ;  /* 0x3f80000005007421 */ /* 0x020fc80000000100 */
[----:B------:R-:W-:-:S04]  /*02e0*/  FFMA R5, R0, R2, R5 ;  /* 0x0000000200057223 */ /* 0x000fc80000000005 */
[----:B------:R-:W-:Y:S01]  /*02f0*/  FMUL R5, R4, R5 ;  /* 0x0000000504057220 */ /* 0x000fe20000400000 */
[----:B0-----:R-:W-:-:S05]  /*0300*/  IMAD.WIDE R2, R3, 0x4, R6 ;  /* 0x0000000403027825 */ /* 0x001fca00078e0206 */
[----:B------:R-:W-:Y:S01]  /*0310*/  STG.E desc[UR4][R2.64], R5 ;  /* 0x0000000502007986 */ /* 0x000fe2000c101904 */
[----:B------:R-:W-:Y:S05]  /*0320*/  EXIT ;  /* 0x000000000000794d */ /* 0x000fea0003800000 */
        .weak           $__internal_4_$__cuda_sm20_rcp_rn_f32_slowpath
        .type           $__internal_4_$__cuda_sm20_rcp_rn_f32_slowpath,@function
        .size           $__internal_4_$__cuda_sm20_rcp_rn_f32_slowpath,(.L_x_108 - $__internal_4_$__cuda_sm20_rcp_rn_f32_slowpath)
$__internal_4_$__cuda_sm20_rcp_rn_f32_slowpath:
        /* <DEDUP_REMOVED lines=15> */
.L_x_50:
        /* <DEDUP_REMOVED lines=33> */
.L_x_52:
[----:B------:R0:W1:Y:S02]  /*0630*/  MUFU.RCP R7, R0 ;  /* 0x0000000000077308 */ /* 0x0000640000001000 */
.L_x_51:
[----:B------:R-:W-:Y:S05]  /*0640*/  BSYNC.RECONVERGENT B1 ;  /* 0x0000000000017941 */ /* 0x000fea0003800200 */
.L_x_49:
[----:B-1----:R-:W-:Y:S01]  /*0650*/  MOV R2, R7 ;  /* 0x0000000700027202 */ /* 0x002fe20000000f00 */
[----:B------:R-:W-:-:S04]  /*0660*/  IMAD.MOV.U32 R7, RZ, RZ, 0x0 ;  /* 0x00000000ff077424 */ /* 0x000fc800078e00ff */
[----:B0-----:R-:W-:Y:S05]  /*0670*/  RET.REL.NODEC R6 `(silu_backward) ;  /* 0xfffffff806607950 */ /* 0x001fea0003c3ffff */
.L_x_53:
        /* <DEDUP_REMOVED lines=16> */
.L_x_108:


//--------------------- .text.silu_forward        --------------------------
	.section	.text.silu_forward,"ax",@progbits
	.align	128
        .global         silu_forward
        .type           silu_forward,@function
        .size           silu_forward,(.L_x_109 - silu_forward)
        .other          silu_forward,@"STO_CUDA_ENTRY STV_DEFAULT"
silu_forward:
.text.silu_forward:
        /* <DEDUP_REMOVED lines=15> */
[----:B------:R-:W-:Y:S01]  /*00f0*/  IMAD.MOV.U32 R3, RZ, RZ, 0x3bbb989d ;  /* 0x3bbb989dff037424 */ /* 0x000fe200078e00ff */
[----:B------:R-:W-:Y:S01]  /*0100*/  BSSY.RECONVERGENT B0, `(.L_x_54) ;  /* 0x0000015000007945 */ /* 0x000fe20003800200 */
[----:B------:R-:W-:Y:S02]  /*0110*/  IMAD.MOV.U32 R6, RZ, RZ, 0x437c0000 ;  /* 0x437c0000ff067424 */ /* 0x000fe400078e00ff */
[----:B--2---:R-:W-:-:S04]  /*0120*/  FFMA.SAT R3, R0, -R3, 0.5 ;  /* 0x3f00000000037423 */ /* 0x004fc80000002803 */
[----:B------:R-:W-:-:S04]  /*0130*/  FFMA.RM R3, R3, R6, 12582913 ;  /* 0x4b40000103037423 */ /* 0x000fc80000004006 */
[C---:B------:R-:W-:Y:S01]  /*0140*/  FADD R7, R3.reuse, -12583039 ;  /* 0xcb40007f03077421 */ /* 0x040fe20000000000 */
[----:B------:R-:W-:-:S03]  /*0150*/  IMAD.SHL.U32 R3, R3, 0x800000, RZ ;  /* 0x0080000003037824 */ /* 0x000fc600078e00ff */
[----:B------:R-:W-:-:S04]  /*0160*/  FFMA R7, R0, -1.4426950216293334961, -R7 ;  /* 0xbfb8aa3b00077823 */ /* 0x000fc80000000807 */
[----:B------:R-:W-:-:S04]  /*0170*/  FFMA R7, R0, -1.925963033500011079e-08, R7 ;  /* 0xb2a5706000077823 */ /* 0x000fc80000000007 */
[----:B------:R-:W0:Y:S02]  /*0180*/  MUFU.EX2 R6, R7 ;  /* 0x0000000700067308 */ /* 0x000e240000000800 */
[----:B0-----:R-:W-:-:S06]  /*0190*/  FFMA R3, R3, R6, 1 ;  /* 0x3f80000003037423 */ /* 0x001fcc0000000006 */
[----:B------:R-:W0:Y:S08]  /*01a0*/  MUFU.RCP R4, R3 ;  /* 0x0000000300047308 */ /* 0x000e300000001000 */
[----:B------:R-:W1:Y:S01]  /*01b0*/  FCHK P0, R0, R3 ;  /* 0x0000000300007302 */ /* 0x000e620000000000 */
[----:B0-----:R-:W-:-:S04]  /*01c0*/  FFMA R5, -R3, R4, 1 ;  /* 0x3f80000003057423 */ /* 0x001fc80000000104 */
[----:B------:R-:W-:-:S04]  /*01d0*/  FFMA R5, R4, R5, R4 ;  /* 0x0000000504057223 */ /* 0x000fc80000000004 */
[----:B------:R-:W-:-:S04]  /*01e0*/  FFMA R4, R0, R5, RZ ;  /* 0x0000000500047223 */ /* 0x000fc800000000ff */
[----:B------:R-:W-:-:S04]  /*01f0*/  FFMA R6, -R3, R4, R0 ;  /* 0x0000000403067223 */ /* 0x000fc80000000100 */
[----:B------:R-:W-:Y:S01]  /*0200*/  FFMA R9, R5, R6, R4 ;  /* 0x0000000605097223 */ /* 0x000fe20000000004 */
[----:B-1----:R-:W-:Y:S06]  /*0210*/  @!P0 BRA `(.L_x_55) ;  /* 0x00000000000c8947 */ /* 0x002fec0003800000 */
[----:B------:R-:W-:-:S07]  /*0220*/  MOV R4, 0x240 ;  /* 0x0000024000047802 */ /* 0x000fce0000000f00 */
[----:B------:R-:W-:Y:S05]  /*0230*/  CALL.REL.NOINC `($__internal_5_$__cuda_sm3x_div_rn_noftz_f32_slowpath) ;  /* 0x0000000000187944 */ /* 0x000fea0003c00000 */
[----:B------:R-:W-:-:S07]  /*0240*/  IMAD.MOV.U32 R9, RZ, RZ, R0 ;  /* 0x000000ffff097224 */ /* 0x000fce00078e0000 */
.L_x_55:
[----:B------:R-:W-:Y:S05]  /*0250*/  BSYNC.RECONVERGENT B0 ;  /* 0x0000000000007941 */ /* 0x000fea0003800200 */
.L_x_54:
[----:B------:R-:W0:Y:S02]  /*0260*/  LDC.64 R4, c[0x0][0x388] ;  /* 0x0000e200ff047b82 */ /* 0x000e240000000a00 */
[----:B0-----:R-:W-:-:S05]  /*0270*/  IMAD.WIDE R2, R2, 0x4, R4 ;  /* 0x0000000402027825 */ /* 0x001fca00078e0204 */
[----:B------:R-:W-:Y:S01]  /*0280*/  STG.E desc[UR4][R2.64], R9 ;  /* 0x0000000902007986 */ /* 0x000fe2000c101904 */
[----:B------:R-:W-:Y:S05]  /*0290*/  EXIT ;  /* 0x000000000000794d */ /* 0x000fea0003800000 */
        .weak           $__internal_5_$__cuda_sm3x_div_rn_noftz_f32_slowpath
        .type           $__internal_5_$__cuda_sm3x_div_rn_noftz_f32_slowpath,@function
        .size           $__internal_5_$__cuda_sm3x_div_rn_noftz_f32_slowpath,(.L_x_109 - $__internal_5_$__cuda_sm3x_div_rn_noftz_f32_slowpath)
$__internal_5_$__cuda_sm3x_div_rn_noftz_f32_slowpath:
[--C-:B------:R-:W-:Y:S01]  /*02a0*/  SHF.R.U32.HI R6, RZ, 0x17, R3.reuse ;  /* 0x00000017ff067819 */ /* 0x100fe20000011603 */
[----:B------:R-:W-:Y:S01]  /*02b0*/  BSSY.RECONVERGENT B1, `(.L_x_56) ;  /* 0x0000064000017945 */ /* 0x000fe20003800200 */
[--C-:B------:R-:W-:Y:S01]  /*02c0*/  SHF.R.U32.HI R5, RZ, 0x17, R0.reuse ;  /* 0x00000017ff057819 */ /* 0x100fe20000011600 */
[----:B------:R-:W-:Y:S01]  /*02d0*/  IMAD.MOV.U32 R7, RZ, RZ, R0 ;  /* 0x000000ffff077224 */ /* 0x000fe200078e0000 */
[----:B------:R-:W-:Y:S01]  /*02e0*/  LOP3.LUT R6, R6, 0xff, RZ, 0xc0, !PT ;  /* 0x000000ff06067812 */ /* 0x000fe200078ec0ff */
[----:B------:R-:W-:Y:S01]  /*02f0*/  IMAD.MOV.U32 R8, RZ, RZ, R3 ;  /* 0x000000ffff087224 */ /* 0x000fe200078e0003 */
[----:B------:R-:W-:-:S03]  /*0300*/  LOP3.LUT R5, R5, 0xff, RZ, 0xc0, !PT ;  /* 0x000000ff05057812 */ /* 0x000fc600078ec0ff */
[----:B------:R-:W-:Y:S02]  /*0310*/  VIADD R11, R6, 0xffffffff ;  /* 0xffffffff060b7836 */ /* 0x000fe40000000000 */
[----:B------:R-:W-:-:S03]  /*0320*/  VIADD R10, R5, 0xffffffff ;  /* 0xffffffff050a7836 */ /* 0x000fc60000000000 */
[----:B------:R-:W-:-:S04]  /*0330*/  ISETP.GT.U32.AND P0, PT, R11, 0xfd, PT ;  /* 0x000000fd0b00780c */ /* 0x000fc80003f04070 */
[----:B------:R-:W-:-:S13]  /*0340*/  ISETP.GT.U32.OR P0, PT, R10, 0xfd, P0 ;  /* 0x000000fd0a00780c */ /* 0x000fda0000704470 */
[----:B------:R-:W-:Y:S01]  /*0350*/  @!P0 IMAD.MOV.U32 R9, RZ, RZ, RZ ;  /* 0x000000ffff098224 */ /* 0x000fe200078e00ff */
[----:B------:R-:W-:Y:S06]  /*0360*/  @!P0 BRA `(.L_x_57) ;  /* 0x00000000005c8947 */ /* 0x000fec0003800000 */
[----:B------:R-:W-:Y:S02]  /*0370*/  FSETP.GTU.FTZ.AND P0, PT, |R0|, +INF , PT ;  /* 0x7f8000000000780b */ /* 0x000fe40003f1c200 */
[----:B------:R-:W-:-:S04]  /*0380*/  FSETP.GTU.FTZ.AND P1, PT, |R3|, +INF , PT ;  /* 0x7f8000000300780b */ /* 0x000fc80003f3c200 */
[----:B------:R-:W-:-:S13]  /*0390*/  PLOP3.LUT P0, PT, P0, P1, PT, 0xf8, 0x8f ;  /* 0x00000000008f781c */ /* 0x000fda0000703f70 */
[----:B------:R-:W-:Y:S05]  /*03a0*/  @P0 BRA `(.L_x_58) ;  /* 0x00000004004c0947 */ /* 0x000fea0003800000 */
[----:B------:R-:W-:-:S13]  /*03b0*/  LOP3.LUT P0, RZ, R8, 0x7fffffff, R7, 0xc8, !PT ;  /* 0x7fffffff08ff7812 */ /* 0x000fda000780c807 */
[----:B------:R-:W-:Y:S05]  /*03c0*/  @!P0 BRA `(.L_x_59) ;  /* 0x00000004003c8947 */ /* 0x000fea0003800000 */
[C---:B------:R-:W-:Y:S02]  /*03d0*/  FSETP.NEU.FTZ.AND P2, PT, |R0|.reuse, +INF , PT ;  /* 0x7f8000000000780b */ /* 0x040fe40003f5d200 */
[----:B------:R-:W-:Y:S02]  /*03e0*/  FSETP.NEU.FTZ.AND P1, PT, |R3|, +INF , PT ;  /* 0x7f8000000300780b */ /* 0x000fe40003f3d200 */
[----:B------:R-:W-:-:S11]  /*03f0*/  FSETP.NEU.FTZ.AND P0, PT, |R0|, +INF , PT ;  /* 0x7f8000000000780b */ /* 0x000fd60003f1d200 */
[----:B------:R-:W-:Y:S05]  /*0400*/  @!P1 BRA !P2, `(.L_x_59) ;  /* 0x00000004002c9947 */ /* 0x000fea0005000000 */
[----:B------:R-:W-:-:S04]  /*0410*/  LOP3.LUT P2, RZ, R7, 0x7fffffff, RZ, 0xc0, !PT ;  /* 0x7fffffff07ff7812 */ /* 0x000fc8000784c0ff */
[----:B------:R-:W-:-:S13]  /*0420*/  PLOP3.LUT P1, PT, P1, P2, PT, 0x2f, 0xf2 ;  /* 0x0000000000f2781c */ /* 0x000fda0000f24577 */
[----:B------:R-:W-:Y:S05]  /*0430*/  @P1 BRA `(.L_x_60) ;  /* 0x0000000400181947 */ /* 0x000fea0003800000 */
[----:B------:R-:W-:-:S04]  /*0440*/  LOP3.LUT P1, RZ, R8, 0x7fffffff, RZ, 0xc0, !PT ;  /* 0x7fffffff08ff7812 */ /* 0x000fc8000782c0ff */
[----:B------:R-:W-:-:S13]  /*0450*/  PLOP3.LUT P0, PT, P0, P1, PT, 0x2f, 0xf2 ;  /* 0x0000000000f2781c */ /* 0x000fda0000702577 */
[----:B------:R-:W-:Y:S05]  /*0460*/  @P0 BRA `(.L_x_61) ;  /* 0x0000000400000947 */ /* 0x000fea0003800000 */
[----:B------:R-:W-:Y:S02]  /*0470*/  ISETP.GE.AND P0, PT, R10, RZ, PT ;  /* 0x000000ff0a00720c */ /* 0x000fe40003f06270 */
[----:B------:R-:W-:-:S11]  /*0480*/  ISETP.GE.AND P1, PT, R11, RZ, PT ;  /* 0x000000ff0b00720c */ /* 0x000fd60003f26270 */
[----:B------:R-:W-:Y:S02]  /*0490*/  @P0 IMAD.MOV.U32 R9, RZ, RZ, RZ ;  /* 0x000000ffff090224 */ /* 0x000fe400078e00ff */
[----:B------:R-:W-:Y:S01]  /*04a0*/  @!P0 FFMA R7, R0, 1.84467440737095516160e+19, RZ ;  /* 0x5f80000000078823 */ /* 0x000fe200000000ff */
[----:B------:R-:W-:Y:S02]  /*04b0*/  @!P0 IMAD.MOV.U32 R9, RZ, RZ, -0x40 ;  /* 0xffffffc0ff098424 */ /* 0x000fe400078e00ff */
[----:B------:R-:W-:-:S03]  /*04c0*/  @!P1 FFMA R8, R3, 1.84467440737095516160e+19, RZ ;  /* 0x5f80000003089823 */ /* 0x000fc600000000ff */
[----:B------:R-:W-:-:S07]  /*04d0*/  @!P1 IADD3 R9, PT, PT, R9, 0x40, RZ ;  /* 0x0000004009099810 */ /* 0x000fce0007ffe0ff */
.L_x_57:
[----:B------:R-:W-:Y:S01]  /*04e0*/  LEA R3, R6, 0xc0800000, 0x17 ;  /* 0xc080000006037811 */ /* 0x000fe200078eb8ff */
[----:B------:R-:W-:Y:S01]  /*04f0*/  VIADD R5, R5, 0xffffff81 ;  /* 0xffffff8105057836 */ /* 0x000fe20000000000 */
[----:B------:R-:W-:Y:S03]  /*0500*/  BSSY.RECONVERGENT B2, `(.L_x_62) ;  /* 0x0000035000027945 */ /* 0x000fe60003800200 */
[----:B------:R-:W-:Y:S01]  /*0510*/  IMAD.IADD R3, R8, 0x1, -R3 ;  /* 0x0000000108037824 */ /* 0x000fe200078e0a03 */
[C---:B------:R-:W-:Y:S01]  /*0520*/  IADD3 R6, PT, PT, R5.reuse, 0x7f, -R6 ;  /* 0x0000007f05067810 */ /* 0x040fe20007ffe806 */
[----:B------:R-:W-:Y:S02]  /*0530*/  IMAD R0, R5, -0x800000, R7 ;  /* 0xff80000005007824 */ /* 0x000fe400078e0207 */
[----:B------:R-:W0:Y:S01]  /*0540*/  MUFU.RCP R8, R3 ;  /* 0x0000000300087308 */ /* 0x000e220000001000 */
[----:B------:R-:W-:Y:S01]  /*0550*/  FADD.FTZ R11, -R3, -RZ ;  /* 0x800000ff030b7221 */ /* 0x000fe20000010100 */
[----:B------:R-:W-:-:S03]  /*0560*/  IMAD.IADD R6, R6, 0x1, R9 ;  /* 0x0000000106067824 */ /* 0x000fc600078e0209 */
[----:B0-----:R-:W-:-:S04]  /*0570*/  FFMA R13, R8, R11, 1 ;  /* 0x3f800000080d7423 */ /* 0x001fc8000000000b */
[----:B------:R-:W-:-:S04]  /*0580*/  FFMA R10, R8, R13, R8 ;  /* 0x0000000d080a7223 */ /* 0x000fc80000000008 */
[----:B------:R-:W-:-:S04]  /*0590*/  FFMA R7, R0, R10, RZ ;  /* 0x0000000a00077223 */ /* 0x000fc800000000ff */
[----:B------:R-:W-:-:S04]  /*05a0*/  FFMA R8, R11, R7, R0 ;  /* 0x000000070b087223 */ /* 0x000fc80000000000 */
[----:B------:R-:W-:-:S04]  /*05b0*/  FFMA R7, R10, R8, R7 ;  /* 0x000000080a077223 */ /* 0x000fc80000000007 */
[----:B------:R-:W-:-:S04]  /*05c0*/  FFMA R8, R11, R7, R0 ;  /* 0x000000070b087223 */ /* 0x000fc80000000000 */
[----:B------:R-:W-:-:S05]  /*05d0*/  FFMA R0, R10, R8, R7 ;  /* 0x000000080a007223 */ /* 0x000fca0000000007 */
[----:B------:R-:W-:-:S04]  /*05e0*/  SHF.R.U32.HI R3, RZ, 0x17, R0 ;  /* 0x00000017ff037819 */ /* 0x000fc80000011600 */
[----:B------:R-:W-:-:S05]  /*05f0*/  LOP3.LUT R3, R3, 0xff, RZ, 0xc0, !PT ;  /* 0x000000ff03037812 */ /* 0x000fca00078ec0ff */
[----:B------:R-:W-:-:S04]  /*0600*/  IMAD.IADD R9, R3, 0x1, R6 ;  /* 0x0000000103097824 */ /* 0x000fc800078e0206 */
[----:B------:R-:W-:-:S05]  /*0610*/  VIADD R3, R9, 0xffffffff ;  /* 0xffffffff09037836 */ /* 0x000fca0000000000 */
        /* <DEDUP_REMOVED lines=10> */
[CCC-:B------:R-:W-:Y:S01]  /*06c0*/  FFMA.RM R6, R10.reuse, R8.reuse, R7.reuse ;  /* 0x000000080a067223 */ /* 0x1c0fe20000004007 */
[C---:B------:R-:W-:Y:S02]  /*06d0*/  ISETP.NE.AND P2, PT, R9.reuse, RZ, PT ;  /* 0x000000ff0900720c */ /* 0x040fe40003f45270 */
[----:B------:R-:W-:Y:S02]  /*06e0*/  ISETP.NE.AND P1, PT, R9, RZ, PT ;  /* 0x000000ff0900720c */ /* 0x000fe40003f25270 */
[----:B------:R-:W-:Y:S01]  /*06f0*/  LOP3.LUT R5, R3, 0x7fffff, RZ, 0xc0, !PT ;  /* 0x007fffff03057812 */ /* 0x000fe200078ec0ff */
[----:B------:R-:W-:Y:S01]  /*0700*/  FFMA.RP R3, R10, R8, R7 ;  /* 0x000000080a037223 */ /* 0x000fe20000008007 */
[----:B------:R-:W-:Y:S01]  /*0710*/  IADD3 R8, PT, PT, R9, 0x20, RZ ;  /* 0x0000002009087810 */ /* 0x000fe20007ffe0ff */
[----:B------:R-:W-:Y:S01]  /*0720*/  IMAD.MOV R7, RZ, RZ, -R9 ;  /* 0x000000ffff077224 */ /* 0x000fe200078e0a09 */
[----:B------:R-:W-:-:S02]  /*0730*/  LOP3.LUT R5, R5, 0x800000, RZ, 0xfc, !PT ;  /* 0x0080000005057812 */ /* 0x000fc400078efcff */
[----:B------:R-:W-:Y:S02]  /*0740*/  FSETP.NEU.FTZ.AND P0, PT, R3, R6, PT ;  /* 0x000000060300720b */ /* 0x000fe40003f1d000 */
[----:B------:R-:W-:Y:S02]  /*0750*/  SHF.L.U32 R8, R5, R8, RZ ;  /* 0x0000000805087219 */ /* 0x000fe400000006ff */
[----:B------:R-:W-:Y:S02]  /*0760*/  SEL R6, R7, RZ, P2 ;  /* 0x000000ff07067207 */ /* 0x000fe40001000000 */
[----:B------:R-:W-:Y:S02]  /*0770*/  ISETP.NE.AND P1, PT, R8, RZ, P1 ;  /* 0x000000ff0800720c */ /* 0x000fe40000f25270 */
[----:B------:R-:W-:Y:S02]  /*0780*/  SHF.R.U32.HI R6, RZ, R6, R5 ;  /* 0x00000006ff067219 */ /* 0x000fe40000011605 */
[----:B------:R-:W-:-:S02]  /*0790*/  PLOP3.LUT P0, PT, P0, P1, PT, 0xf8, 0x8f ;  /* 0x00000000008f781c */ /* 0x000fc40000703f70 */
[----:B------:R-:W-:Y:S02]  /*07a0*/  SHF.R.U32.HI R8, RZ, 0x1, R6 ;  /* 0x00000001ff087819 */ /* 0x000fe40000011606 */
[----:B------:R-:W-:-:S04]  /*07b0*/  SEL R3, RZ, 0x1, !P0 ;  /* 0x00000001ff037807 */ /* 0x000fc80004000000 */
[----:B------:R-:W-:-:S04]  /*07c0*/  LOP3.LUT R3, R3, 0x1, R8, 0xf8, !PT ;  /* 0x0000000103037812 */ /* 0x000fc800078ef808 */
[----:B------:R-:W-:-:S05]  /*07d0*/  LOP3.LUT R3, R3, R6, RZ, 0xc0, !PT ;  /* 0x0000000603037212 */ /* 0x000fca00078ec0ff */
[----:B------:R-:W-:-:S05]  /*07e0*/  IMAD.IADD R3, R8, 0x1, R3 ;  /* 0x0000000108037824 */ /* 0x000fca00078e0203 */
[----:B------:R-:W-:Y:S01]  /*07f0*/  LOP3.LUT R0, R3, R0, RZ, 0xfc, !PT ;  /* 0x0000000003007212 */ /* 0x000fe200078efcff */
[----:B------:R-:W-:Y:S06]  /*0800*/  BRA `(.L_x_65) ;  /* 0x0000000000107947 */ /* 0x000fec0003800000 */
.L_x_64:
[----:B------:R-:W-:-:S04]  /*0810*/  LOP3.LUT R0, R0, 0x80000000, RZ, 0xc0, !PT ;  /* 0x8000000000007812 */ /* 0x000fc800078ec0ff */
[----:B------:R-:W-:Y:S01]  /*0820*/  LOP3.LUT R0, R0, 0x7f800000, RZ, 0xfc, !PT ;  /* 0x7f80000000007812 */ /* 0x000fe200078efcff */
[----:B------:R-:W-:Y:S06]  /*0830*/  BRA `(.L_x_65) ;  /* 0x0000000000047947 */ /* 0x000fec0003800000 */
.L_x_63:
[----:B------:R-:W-:-:S07]  /*0840*/  IMAD R0, R6, 0x800000, R0 ;  /* 0x0080000006007824 */ /* 0x000fce00078e0200 */
.L_x_65:
[----:B------:R-:W-:Y:S05]  /*0850*/  BSYNC.RECONVERGENT B2 ;  /* 0x0000000000027941 */ /* 0x000fea0003800200 */
.L_x_62:
[----:B------:R-:W-:Y:S05]  /*0860*/  BRA `(.L_x_66) ;  /* 0x0000000000207947 */ /* 0x000fea0003800000 */
.L_x_61:
[----:B------:R-:W-:-:S04]  /*0870*/  LOP3.LUT R0, R8, 0x80000000, R7, 0x48, !PT ;  /* 0x8000000008007812 */ /* 0x000fc800078e4807 */
[----:B------:R-:W-:Y:S01]  /*0880*/  LOP3.LUT R0, R0, 0x7f800000, RZ, 0xfc, !PT ;  /* 0x7f80000000007812 */ /* 0x000fe200078efcff */
[----:B------:R-:W-:Y:S06]  /*0890*/  BRA `(.L_x_66) ;  /* 0x0000000000147947 */ /* 0x000fec0003800000 */
.L_x_60:
[----:B------:R-:W-:Y:S01]  /*08a0*/  LOP3.LUT R0, R8, 0x80000000, R7, 0x48, !PT ;  /* 0x8000000008007812 */ /* 0x000fe200078e4807 */
[----:B------:R-:W-:Y:S06]  /*08b0*/  BRA `(.L_x_66) ;  /* 0x00000000000c7947 */ /* 0x000fec0003800000 */
.L_x_59:
[----:B------:R-:W0:Y:S01]  /*08c0*/  MUFU.RSQ R0, -QNAN ;  /* 0xffc0000000007908 */ /* 0x000e220000001400 */
[----:B------:R-:W-:Y:S05]  /*08d0*/  BRA `(.L_x_66) ;  /* 0x0000000000047947 */ /* 0x000fea0003800000 */
.L_x_58:
[----:B------:R-:W-:-:S07]  /*08e0*/  FADD.FTZ R0, R0, R3 ;  /* 0x0000000300007221 */ /* 0x000fce0000010000 */
.L_x_66:
[----:B------:R-:W-:Y:S05]  /*08f0*/  BSYNC.RECONVERGENT B1 ;  /* 0x0000000000017941 */ /* 0x000fea0003800200 */
.L_x_56:
[----:B------:R-:W-:-:S04]  /*0900*/  IMAD.MOV.U32 R5, RZ, RZ, 0x0 ;  /* 0x00000000ff057424 */ /* 0x000fc800078e00ff */
[----:B0-----:R-:W-:Y:S05]  /*0910*/  RET.REL.NODEC R4 `(silu_forward) ;  /* 0xfffffff404b87950 */ /* 0x001fea0003c3ffff */
.L_x_67:
        /* <DEDUP_REMOVED lines=14> */
.L_x_109:


//--------------------- .text.tanh_backward_temp  --------------------------
	.section	.text.tanh_backward_temp,"ax",@progbits
	.align	128
        .global         tanh_backward_temp
        .type           tanh_backward_temp,@function
        .size           tanh_backward_temp,(.L_x_119 - tanh_backward_temp)
        .other          tanh_backward_temp,@"STO_CUDA_ENTRY STV_DEFAULT"
tanh_backward_temp:
.text.tanh_backward_temp:
        /* <DEDUP_REMOVED lines=17> */
[----:B--2---:R-:W-:-:S06]  /*0110*/  IMAD.WIDE R2, R9, 0x4, R2 ;  /* 0x0000000409027825 */ /* 0x004fcc00078e0202 */
[----:B------:R-:W2:Y:S01]  /*0120*/  LDG.E R2, desc[UR4][R2.64] ;  /* 0x0000000402027981 */ /* 0x000ea2000c1e1900 */
[----:B---3--:R-:W-:-:S05]  /*0130*/  IMAD.WIDE R6, R9, 0x4, R6 ;  /* 0x0000000409067825 */ /* 0x008fca00078e0206 */
[----:B------:R-:W2:Y:S01]  /*0140*/  LDG.E R11, desc[UR4][R6.64] ;  /* 0x00000004060b7981 */ /* 0x000ea2000c1e1900 */
[----:B----4-:R-:W-:-:S04]  /*0150*/  FFMA R9, -R4, R4, 1 ;  /* 0x3f80000004097423 */ /* 0x010fc80000000104 */
[----:B--2---:R-:W-:-:S05]  /*0160*/  FFMA R9, R2, R9, R11 ;  /* 0x0000000902097223 */ /* 0x004fca000000000b */
[----:B------:R-:W-:Y:S01]  /*0170*/  STG.E desc[UR4][R6.64], R9 ;  /* 0x0000000906007986 */ /* 0x000fe2000c101904 */
[----:B------:R-:W-:Y:S05]  /*0180*/  EXIT ;  /* 0x000000000000794d */ /* 0x000fea0003800000 */
.L_x_68:
        /* <DEDUP_REMOVED lines=15> */
.L_x_119:


//--------------------- .text.tanh_backward       --------------------------
	.section	.text.tanh_backward,"ax",@progbits
	.align	128
        .global         tanh_backward
        .type           tanh_backward,@function
        .size           tanh_backward,(.L_x_120 - tanh_backward)
        .other          tanh_backward,@"STO_CUDA_ENTRY STV_DEFAULT"
tanh_backward:
.text.tanh_backward:
        /* <DEDUP_REMOVED lines=19> */
[----:B---3--:R-:W-:-:S04]  /*0130*/  IMAD.WIDE R6, R9, 0x4, R6 ;  /* 0x0000000409067825 */ /* 0x008fc800078e0206 */
[----:B----4-:R-:W-:-:S04]  /*0140*/  FFMA R11, -R4, R4, 1 ;  /* 0x3f800000040b7423 */ /* 0x010fc80000000104 */
[----:B--2---:R-:W-:-:S05]  /*0150*/  FMUL R11, R2, R11 ;  /* 0x0000000b020b7220 */ /* 0x004fca0000400000 */
[----:B------:R-:W-:Y:S01]  /*0160*/  STG.E desc[UR4][R6.64], R11 ;  /* 0x0000000b06007986 */ /* 0x000fe2000c101904 */
[----:B------:R-:W-:Y:S05]  /*0170*/  EXIT ;  /* 0x000000000000794d */ /* 0x000fea0003800000 */
.L_x_69:
        /* <DEDUP_REMOVED lines=16> */
.L_x_120:


//--------------------- .text.tanh_forward        --------------------------
	.section	.text.tanh_forward,"ax",@progbits
	.align	128
        .global         tanh_forward
        .type           tanh_forward,@function
        .size           tanh_forward,(.L_x_110 - tanh_forward)
        .other          tanh_forward,@"STO_CUDA_ENTRY STV_DEFAULT"
tanh_forward:
.text.tanh_forward:
        /* <DEDUP_REMOVED lines=13> */
[----:B0-----:R-:W-:-:S06]  /*00d0*/  IMAD.WIDE R4, R2, 0x4, R4 ;  /* 0x0000000402047825 */ /* 0x001fcc00078e0204 */
[----:B-1----:R-:W2:Y:S01]  /*00e0*/  LDG.E R4, desc[UR4][R4.64] ;  /* 0x0000000404047981 */ /* 0x002ea2000c1e1900 */
[----:B------:R-:W-:Y:S01]  /*00f0*/  IMAD.MOV.U32 R3, RZ, RZ, 0x3bbb989d ;  /* 0x3bbb989dff037424 */ /* 0x000fe200078e00ff */
[----:B------:R-:W-:Y:S01]  /*0100*/  BSSY.RECONVERGENT B0, `(.L_x_70) ;  /* 0x000001e000007945 */ /* 0x000fe20003800200 */
[----:B------:R-:W-:Y:S02]  /*0110*/  IMAD.MOV.U32 R7, RZ, RZ, 0x437c0000 ;  /* 0x437c0000ff077424 */ /* 0x000fe400078e00ff */
[----:B--2---:R-:W-:-:S04]  /*0120*/  FFMA.SAT R0, R4, -R3, 0.5 ;  /* 0x3f00000004007423 */ /* 0x004fc80000002803 */
[----:B------:R-:W-:Y:S01]  /*0130*/  FFMA.RM R6, R0, R7, 12582913 ;  /* 0x4b40000100067423 */ /* 0x000fe20000004007 */
[----:B------:R-:W-:-:S03]  /*0140*/  FFMA.SAT R0, R4, R3, 0.5 ;  /* 0x3f00000004007423 */ /* 0x000fc60000002003 */
[----:B------:R-:W-:Y:S01]  /*0150*/  FADD R3, R6, -12583039 ;  /* 0xcb40007f06037421 */ /* 0x000fe20000000000 */
[----:B------:R-:W-:Y:S01]  /*0160*/  FFMA.RM R0, R0, R7, 12582913 ;  /* 0x4b40000100007423 */ /* 0x000fe20000004007 */
[----:B------:R-:W-:Y:S02]  /*0170*/  IMAD.SHL.U32 R6, R6, 0x800000, RZ ;  /* 0x0080000006067824 */ /* 0x000fe400078e00ff */
[----:B------:R-:W-:Y:S01]  /*0180*/  FFMA R7, R4, -1.4426950216293334961, -R3 ;  /* 0xbfb8aa3b04077823 */ /* 0x000fe20000000803 */
[C---:B------:R-:W-:Y:S01]  /*0190*/  FADD R3, R0.reuse, -12583039 ;  /* 0xcb40007f00037421 */ /* 0x040fe20000000000 */
[----:B------:R-:W-:Y:S02]  /*01a0*/  SHF.L.U32 R0, R0, 0x17, RZ ;  /* 0x0000001700007819 */ /* 0x000fe400000006ff */
[C---:B------:R-:W-:Y:S01]  /*01b0*/  FFMA R7, R4.reuse, -1.925963033500011079e-08, R7 ;  /* 0xb2a5706004077823 */ /* 0x040fe20000000007 */
[----:B------:R-:W-:-:S04]  /*01c0*/  FFMA R3, R4, 1.4426950216293334961, -R3 ;  /* 0x3fb8aa3b04037823 */ /* 0x000fc80000000803 */
[----:B------:R-:W-:Y:S01]  /*01d0*/  FFMA R3, R4, 1.925963033500011079e-08, R3 ;  /* 0x32a5706004037823 */ /* 0x000fe20000000003 */
[----:B------:R-:W0:Y:S08]  /*01e0*/  MUFU.EX2 R7, R7 ;  /* 0x0000000700077308 */ /* 0x000e300000000800 */
[----:B------:R-:W1:Y:S01]  /*01f0*/  MUFU.EX2 R3, R3 ;  /* 0x0000000300037308 */ /* 0x000e620000000800 */
[----:B0-----:R-:W-:-:S04]  /*0200*/  FMUL R5, R6, R7 ;  /* 0x0000000706057220 */ /* 0x001fc80000400000 */
[CCC-:B-1----:R-:W-:Y:S01]  /*0210*/  FFMA R9, R0.reuse, R3.reuse, R5.reuse ;  /* 0x0000000300097223 */ /* 0x1c2fe20000000005 */
[----:B------:R-:W-:-:S03]  /*0220*/  FFMA R0, R0, R3, -R5 ;  /* 0x0000000300007223 */ /* 0x000fc60000000805 */
        /* <DEDUP_REMOVED lines=9> */
[----:B------:R-:W-:Y:S05]  /*02c0*/  CALL.REL.NOINC `($__internal_6_$__cuda_sm3x_div_rn_noftz_f32_slowpath) ;  /* 0x0000000000187944 */ /* 0x000fea0003c00000 */
[----:B------:R-:W-:-:S07]  /*02d0*/  IMAD.MOV.U32 R11, RZ, RZ, R0 ;  /* 0x000000ffff0b7224 */ /* 0x000fce00078e0000 */
.L_x_71:
[----:B------:R-:W-:Y:S05]  /*02e0*/  BSYNC.RECONVERGENT B0 ;  /* 0x0000000000007941 */ /* 0x000fea0003800200 */
.L_x_70:
[----:B------:R-:W0:Y:S02]  /*02f0*/  LDC.64 R4, c[0x0][0x388] ;  /* 0x0000e200ff047b82 */ /* 0x000e240000000a00 */
[----:B0-----:R-:W-:-:S05]  /*0300*/  IMAD.WIDE R2, R2, 0x4, R4 ;  /* 0x0000000402027825 */ /* 0x001fca00078e0204 */
[----:B------:R-:W-:Y:S01]  /*0310*/  STG.E desc[UR4][R2.64], R11 ;  /* 0x0000000b02007986 */ /* 0x000fe2000c101904 */
[----:B------:R-:W-:Y:S05]  /*0320*/  EXIT ;  /* 0x000000000000794d */ /* 0x000fea0003800000 */
        .weak           $__internal_6_$__cuda_sm3x_div_rn_noftz_f32_slowpath
        .type           $__internal_6_$__cuda_sm3x_div_rn_noftz_f32_slowpath,@function
        .size           $__internal_6_$__cuda_sm3x_div_rn_noftz_f32_slowpath,(.L_x_110 - $__internal_6_$__cuda_sm3x_div_rn_noftz_f32_slowpath)
$__internal_6_$__cuda_sm3x_div_rn_noftz_f32_slowpath:
[----:B------:R-:W-:Y:S01]  /*0330*/  SHF.R.U32.HI R5, RZ, 0x17, R9 ;  /* 0x00000017ff057819 */ /* 0x000fe20000011609 */
[----:B------:R-:W-:Y:S01]  /*0340*/  BSSY.RECONVERGENT B1, `(.L_x_72) ;  /* 0x0000064000017945 */ /* 0x000fe20003800200 */
[----:B------:R-:W-:Y:S02]  /*0350*/  SHF.R.U32.HI R3, RZ, 0x17, R0 ;  /* 0x00000017ff037819 */ /* 0x000fe40000011600 */
[----:B------:R-:W-:Y:S02]  /*0360*/  LOP3.LUT R6, R5, 0xff, RZ, 0xc0, !PT ;  /* 0x000000ff05067812 */ /* 0x000fe400078ec0ff */
[----:B------:R-:W-:Y:S02]  /*0370*/  LOP3.LUT R5, R3, 0xff, RZ, 0xc0, !PT ;  /* 0x000000ff03057812 */ /* 0x000fe400078ec0ff */
[----:B------:R-:W-:Y:S01]  /*0380*/  MOV R7, R0 ;  /* 0x0000000000077202 */ /* 0x000fe20000000f00 */
[----:B------:R-:W-:Y:S02]  /*0390*/  VIADD R11, R6, 0xffffffff ;  /* 0xffffffff060b7836 */ /* 0x000fe40000000000 */
[----:B------:R-:W-:-:S03]  /*03a0*/  VIADD R10, R5, 0xffffffff ;  /* 0xffffffff050a7836 */ /* 0x000fc60000000000 */
[----:B------:R-:W-:-:S04]  /*03b0*/  ISETP.GT.U32.AND P0, PT, R11, 0xfd, PT ;  /* 0x000000fd0b00780c */ /* 0x000fc80003f04070 */
[----:B------:R-:W-:-:S13]  /*03c0*/  ISETP.GT.U32.OR P0, PT, R10, 0xfd, P0 ;  /* 0x000000fd0a00780c */ /* 0x000fda0000704470 */
[----:B------:R-:W-:Y:S01]  /*03d0*/  @!P0 IMAD.MOV.U32 R8, RZ, RZ, RZ ;  /* 0x000000ffff088224 */ /* 0x000fe200078e00ff */
[----:B------:R-:W-:Y:S06]  /*03e0*/  @!P0 BRA `(.L_x_73) ;  /* 0x0000000000608947 */ /* 0x000fec0003800000 */
[----:B------:R-:W-:Y:S01]  /*03f0*/  FSETP.GTU.FTZ.AND P0, PT, |R0|, +INF , PT ;  /* 0x7f8000000000780b */ /* 0x000fe20003f1c200 */
[----:B------:R-:W-:Y:S01]  /*0400*/  IMAD.MOV.U32 R3, RZ, RZ, R9 ;  /* 0x000000ffff037224 */ /* 0x000fe200078e0009 */
        /* <DEDUP_REMOVED lines=17> */
[----:B------:R-:W-:Y:S01]  /*0520*/  @P0 IMAD.MOV.U32 R8, RZ, RZ, RZ ;  /* 0x000000ffff080224 */ /* 0x000fe200078e00ff */
[----:B------:R-:W-:Y:S01]  /*0530*/  @!P0 MOV R8, 0xffffffc0 ;  /* 0xffffffc000088802 */ /* 0x000fe20000000f00 */
[----:B------:R-:W-:Y:S01]  /*0540*/  @!P0 FFMA R7, R0, 1.84467440737095516160e+19, RZ ;  /* 0x5f80000000078823 */ /* 0x000fe200000000ff */
[----:B------:R-:W-:-:S03]  /*0550*/  @!P1 FFMA R9, R3, 1.84467440737095516160e+19, RZ ;  /* 0x5f80000003099823 */ /* 0x000fc600000000ff */
[----:B------:R-:W-:-:S07]  /*0560*/  @!P1 VIADD R8, R8, 0x40 ;  /* 0x0000004008089836 */ /* 0x000fce0000000000 */
.L_x_73:
[----:B------:R-:W-:Y:S01]  /*0570*/  LEA R0, R6, 0xc0800000, 0x17 ;  /* 0xc080000006007811 */ /* 0x000fe200078eb8ff */
[----:B------:R-:W-:Y:S01]  /*0580*/  VIADD R5, R5, 0xffffff81 ;  /* 0xffffff8105057836 */ /* 0x000fe20000000000 */
[----:B------:R-:W-:Y:S03]  /*0590*/  BSSY.RECONVERGENT B2, `(.L_x_78) ;  /* 0x0000035000027945 */ /* 0x000fe60003800200 */
[----:B------:R-:W-:Y:S02]  /*05a0*/  IMAD.IADD R9, R9, 0x1, -R0 ;  /* 0x0000000109097824 */ /* 0x000fe400078e0a00 */
[C---:B------:R-:W-:Y:S01]  /*05b0*/  IMAD R0, R5.reuse, -0x800000, R7 ;  /* 0xff80000005007824 */ /* 0x040fe200078e0207 */
[----:B------:R-:W-:Y:S01]  /*05c0*/  IADD3 R5, PT, PT, R5, 0x7f, -R6 ;  /* 0x0000007f05057810 */ /* 0x000fe20007ffe806 */
[----:B------:R-:W0:Y:S01]  /*05d0*/  MUFU.RCP R3, R9 ;  /* 0x0000000900037308 */ /* 0x000e220000001000 */
[----:B------:R-:W-:-:S02]  /*05e0*/  FADD.FTZ R11, -R9, -RZ ;  /* 0x800000ff090b7221 */ /* 0x000fc40000010100 */
[----:B------:R-:W-:Y:S02]  /*05f0*/  IADD3 R5, PT, PT, R5, R8, RZ ;  /* 0x0000000805057210 */ /* 0x000fe40007ffe0ff */
        /* <DEDUP_REMOVED lines=21> */
[C---:B------:R-:W-:Y:S01]  /*0750*/  IADD3 R8, PT, PT, R9.reuse, 0x20, RZ ;  /* 0x0000002009087810 */ /* 0x040fe20007ffe0ff */
[CCC-:B------:R-:W-:Y:S01]  /*0760*/  FFMA.RM R6, R12.reuse, R10.reuse, R7.reuse ;  /* 0x0000000a0c067223 */ /* 0x1c0fe20000004007 */
[----:B------:R-:W-:Y:S02]  /*0770*/  ISETP.NE.AND P2, PT, R9, RZ, PT ;  /* 0x000000ff0900720c */ /* 0x000fe40003f45270 */
[----:B------:R-:W-:Y:S01]  /*0780*/  LOP3.LUT R5, R3, 0x7fffff, RZ, 0xc0, !PT ;  /* 0x007fffff03057812 */ /* 0x000fe200078ec0ff */
[----:B------:R-:W-:Y:S01]  /*0790*/  FFMA.RP R3, R12, R10, R7 ;  /* 0x0000000a0c037223 */ /* 0x000fe20000008007 */
[----:B------:R-:W-:Y:S01]  /*07a0*/  IMAD.MOV R7, RZ, RZ, -R9 ;  /* 0x000000ffff077224 */ /* 0x000fe200078e0a09 */
[----:B------:R-:W-:Y:S02]  /*07b0*/  ISETP.NE.AND P1, PT, R9, RZ, PT ;  /* 0x000000ff0900720c */ /* 0x000fe40003f25270 */
        /* <DEDUP_REMOVED lines=14> */
.L_x_80:
[----:B------:R-:W-:-:S04]  /*08a0*/  LOP3.LUT R0, R0, 0x80000000, RZ, 0xc0, !PT ;  /* 0x8000000000007812 */ /* 0x000fc800078ec0ff */
[----:B------:R-:W-:Y:S01]  /*08b0*/  LOP3.LUT R0, R0, 0x7f800000, RZ, 0xfc, !PT ;  /* 0x7f80000000007812 */ /* 0x000fe200078efcff */
[----:B------:R-:W-:Y:S06]  /*08c0*/  BRA `(.L_x_81) ;  /* 0x0000000000047947 */ /* 0x000fec0003800000 */
.L_x_79:
[----:B------:R-:W-:-:S07]  /*08d0*/  LEA R0, R5, R0, 0x17 ;  /* 0x0000000005007211 */ /* 0x000fce00078eb8ff */
.L_x_81:
[----:B------:R-:W-:Y:S05]  /*08e0*/  BSYNC.RECONVERGENT B2 ;  /* 0x0000000000027941 */ /* 0x000fea0003800200 */
.L_x_78:
[----:B------:R-:W-:Y:S05]  /*08f0*/  BRA `(.L_x_82) ;  /* 0x0000000000207947 */ /* 0x000fea0003800000 */
.L_x_77:
[----:B------:R-:W-:-:S04]  /*0900*/  LOP3.LUT R0, R9, 0x80000000, R7, 0x48, !PT ;  /* 0x8000000009007812 */ /* 0x000fc800078e4807 */
[----:B------:R-:W-:Y:S01]  /*0910*/  LOP3.LUT R0, R0, 0x7f800000, RZ, 0xfc, !PT ;  /* 0x7f80000000007812 */ /* 0x000fe200078efcff */
[----:B------:R-:W-:Y:S06]  /*0920*/  BRA `(.L_x_82) ;  /* 0x0000000000147947 */ /* 0x000fec0003800000 */
.L_x_76:
[----:B------:R-:W-:Y:S01]  /*0930*/  LOP3.LUT R0, R9, 0x80000000, R7, 0x48, !PT ;  /* 0x8000000009007812 */ /* 0x000fe200078e4807 */
[----:B------:R-:W-:Y:S06]  /*0940*/  BRA `(.L_x_82) ;  /* 0x00000000000c7947 */ /* 0x000fec0003800000 */
.L_x_75:
[----:B------:R-:W0:Y:S01]  /*0950*/  MUFU.RSQ R0, -QNAN ;  /* 0xffc0000000007908 */ /* 0x000e220000001400 */
[----:B------:R-:W-:Y:S05]  /*0960*/  BRA `(.L_x_82) ;  /* 0x0000000000047947 */ /* 0x000fea0003800000 */
.L_x_74:
[----:B------:R-:W-:-:S07]  /*0970*/  FADD.FTZ R0, R0, R3 ;  /* 0x0000000300007221 */ /* 0x000fce0000010000 */
.L_x_82:
[----:B------:R-:W-:Y:S05]  /*0980*/  BSYNC.RECONVERGENT B1 ;  /* 0x0000000000017941 */ /* 0x000fea0003800200 */
.L_x_72:
[----:B------:R-:W-:-:S04]  /*0990*/  IMAD.MOV.U32 R5, RZ, RZ, 0x0 ;  /* 0x00000000ff057424 */ /* 0x000fc800078e00ff */
[----:B0-----:R-:W-:Y:S05]  /*09a0*/  RET.REL.NODEC R4 `(tanh_forward) ;  /* 0xfffffff404947950 */ /* 0x001fea0003c3ffff */
.L_x_83:
        /* <DEDUP_REMOVED lines=13> */
.L_x_110:


//--------------------- .text.sigmod_backward_temp --------------------------
	.section	.text.sigmod_backward_temp,"ax",@progbits
	.align	128
        .global         sigmod_backward_temp
        .type           sigmod_backward_temp,@function
        .size           sigmod_backward_temp,(.L_x_122 - sigmod_backward_temp)
        .other          sigmod_backward_temp,@"STO_CUDA_ENTRY STV_DEFAULT"
sigmod_backward_temp:
.text.sigmod_backward_temp:
        /* <DEDUP_REMOVED lines=18> */
[----:B------:R-:W4:Y:S01]  /*0120*/  LDG.E R5, desc[UR4][R4.64] ;  /* 0x0000000404057981 */ /* 0x000f22000c1e1900 */
[----:B---3--:R-:W-:-:S05]  /*0130*/  IMAD.WIDE R6, R9, 0x4, R6 ;  /* 0x0000000409067825 */ /* 0x008fca00078e0206 */
[----:B------:R-:W2:Y:S01]  /*0140*/  LDG.E R11, desc[UR4][R6.64] ;  /* 0x00000004060b7981 */ /* 0x000ea2000c1e1900 */
[----:B----4-:R-:W-:Y:S01]  /*0150*/  FMUL R0, R2, R5 ;  /* 0x0000000502007220 */ /* 0x010fe20000400000 */
[----:B------:R-:W-:-:S04]  /*0160*/  FADD R9, -R5, 1 ;  /* 0x3f80000005097421 */ /* 0x000fc80000000100 */
[----:B--2---:R-:W-:-:S05]  /*0170*/  FFMA R9, R0, R9, R11 ;  /* 0x0000000900097223 */ /* 0x004fca000000000b */
[----:B------:R-:W-:Y:S01]  /*0180*/  STG.E desc[UR4][R6.64], R9 ;  /* 0x0000000906007986 */ /* 0x000fe2000c101904 */
[----:B------:R-:W-:Y:S05]  /*0190*/  EXIT ;  /* 0x000000000000794d */ /* 0x000fea0003800000 */
.L_x_84:
        /* <DEDUP_REMOVED lines=14> */
.L_x_122:


//--------------------- .text.sigmod_backward     --------------------------
	.section	.text.sigmod_backward,"ax",@progbits
	.align	128
        .global         sigmod_backward
        .type           sigmod_backward,@function
        .size           sigmod_backward,(.L_x_123 - sigmod_backward)
        .other          sigmod_backward,@"STO_CUDA_ENTRY STV_DEFAULT"
sigmod_backward:
.text.sigmod_backward:
        /* <DEDUP_REMOVED lines=19> */
[----:B---3--:R-:W-:-:S04]  /*0130*/  IMAD.WIDE R6, R9, 0x4, R6 ;  /* 0x0000000409067825 */ /* 0x008fc800078e0206 */
[----:B----4-:R-:W-:Y:S01]  /*0140*/  FMUL R0, R2, R5 ;  /* 0x0000000502007220 */ /* 0x010fe20000400000 */
[----:B------:R-:W-:-:S04]  /*0150*/  FADD R11, -R5, 1 ;  /* 0x3f800000050b7421 */ /* 0x000fc80000000100 */
[----:B------:R-:W-:-:S05]  /*0160*/  FMUL R11, R0, R11 ;  /* 0x0000000b000b7220 */ /* 0x000fca0000400000 */
[----:B------:R-:W-:Y:S01]  /*0170*/  STG.E desc[UR4][R6.64], R11 ;  /* 0x0000000b06007986 */ /* 0x000fe2000c101904 */
[----:B------:R-:W-:Y:S05]  /*0180*/  EXIT ;  /* 0x000000000000794d */ /* 0x000fea0003800000 */
.L_x_85:
        /* <DEDUP_REMOVED lines=15> */
.L_x_123:


//--------------------- .text.sigmod_forward      --------------------------
	.section	.text.sigmod_forward,"ax",@progbits
	.align	128
        .global         sigmod_forward
        .type           sigmod_forward,@function
        .size           sigmod_forward,(.L_x_111 - sigmod_forward)
        .other          sigmod_forward,@"STO_CUDA_ENTRY STV_DEFAULT"
sigmod_forward:
.text.sigmod_forward:
        /* <DEDUP_REMOVED lines=31> */
[----:B------:R-:W-:Y:S05]  /*01f0*/  CALL.REL.NOINC `($__internal_7_$__cuda_sm20_rcp_rn_f32_slowpath) ;  /* 0x0000000000287944 */ /* 0x000fea0003c00000 */
[----:B------:R-:W-:Y:S05]  /*0200*/  BRA `(.L_x_88) ;  /* 0x0000000000107947 */ /* 0x000fea0003800000 */
.L_x_87:
[----:B------:R-:W0:Y:S02]  /*0210*/  MUFU.RCP R7, R0 ;  /* 0x0000000000077308 */ /* 0x000e240000001000 */
[----:B0-----:R-:W-:-:S04]  /*0220*/  FFMA R2, R0, R7, -1 ;  /* 0xbf80000000027423 */ /* 0x001fc80000000007 */
[----:B------:R-:W-:-:S04]  /*0230*/  FADD.FTZ R2, -R2, -RZ ;  /* 0x800000ff02027221 */ /* 0x000fc80000010100 */
[----:B------:R-:W-:-:S07]  /*0240*/  FFMA R7, R7, R2, R7 ;  /* 0x0000000207077223 */ /* 0x000fce0000000007 */
.L_x_88:
[----:B------:R-:W-:Y:S05]  /*0250*/  BSYNC.RECONVERGENT B0 ;  /* 0x0000000000007941 */ /* 0x000fea0003800200 */
.L_x_86:
[----:B------:R-:W0:Y:S02]  /*0260*/  LDC.64 R4, c[0x0][0x388] ;  /* 0x0000e200ff047b82 */ /* 0x000e240000000a00 */
[----:B0-----:R-:W-:-:S05]  /*0270*/  IMAD.WIDE R2, R3, 0x4, R4 ;  /* 0x0000000403027825 */ /* 0x001fca00078e0204 */
[----:B------:R-:W-:Y:S01]  /*0280*/  STG.E desc[UR4][R2.64], R7 ;  /* 0x0000000702007986 */ /* 0x000fe2000c101904 */
[----:B------:R-:W-:Y:S05]  /*0290*/  EXIT ;  /* 0x000000000000794d */ /* 0x000fea0003800000 */
        .weak           $__internal_7_$__cuda_sm20_rcp_rn_f32_slowpath
        .type           $__internal_7_$__cuda_sm20_rcp_rn_f32_slowpath,@function
        .size           $__internal_7_$__cuda_sm20_rcp_rn_f32_slowpath,(.L_x_111 - $__internal_7_$__cuda_sm20_rcp_rn_f32_slowpath)
$__internal_7_$__cuda_sm20_rcp_rn_f32_slowpath:
        /* <DEDUP_REMOVED lines=15> */
.L_x_90:
[----:B------:R-:W-:-:S05]  /*0390*/  VIADD R5, R2, 0xffffff03 ;  /* 0xffffff0302057836 */ /* 0x000fca0000000000 */
        /* <DEDUP_REMOVED lines=32> */
.L_x_92:
[----:B------:R0:W1:Y:S02]  /*05a0*/  MUFU.RCP R5, R0 ;  /* 0x0000000000057308 */ /* 0x0000640000001000 */
.L_x_91:
[----:B------:R-:W-:Y:S05]  /*05b0*/  BSYNC.RECONVERGENT B1 ;  /* 0x0000000000017941 */ /* 0x000fea0003800200 */
.L_x_89:
[----:B-1----:R-:W-:Y:S02]  /*05c0*/  IMAD.MOV.U32 R7, RZ, RZ, R5 ;  /* 0x000000ffff077224 */ /* 0x002fe400078e0005 */
[----:B------:R-:W-:-:S04]  /*05d0*/  HFMA2 R5, -RZ, RZ, 0, 0 ;  /* 0x00000000ff057431 */ /* 0x000fc800000001ff */
[----:B0-----:R-:W-:Y:S05]  /*05e0*/  RET.REL.NODEC R4 `(sigmod_forward) ;  /* 0xfffffff804847950 */ /* 0x001fea0003c3ffff */
.L_x_93:
        /* <DEDUP_REMOVED lines=9> */
.L_x_111:


//--------------------- .text.leakyRelu_backward_temp --------------------------
	.section	.text.leakyRelu_backward_temp,"ax",@progbits
	.align	128
        .global         leakyRelu_backward_temp
        .type           leakyRelu_backward_temp,@function
        .size           leakyRelu_backward_temp,(.L_x_125 - leakyRelu_backward_temp)
        .other          leakyRelu_backward_temp,@"STO_CUDA_ENTRY STV_DEFAULT"
leakyRelu_backward_temp:
.text.leakyRelu_backward_temp:
        /* <DEDUP_REMOVED lines=14> */
[----:B-1----:R-:W2:Y:S02]  /*00e0*/  LDG.E R2, desc[UR4][R2.64] ;  /* 0x0000000402027981 */ /* 0x002ea4000c1e1900 */
[----:B--2---:R-:W-:-:S13]  /*00f0*/  FSETP.GT.AND P0, PT, R2, RZ, PT ;  /* 0x000000ff0200720b */ /* 0x004fda0003f04000 */
[----:B------:R-:W-:Y:S05]  /*0100*/  @!P0 BRA `(.L_x_94) ;  /* 0x0000000000248947 */ /* 0x000fea0003800000 */
[----:B------:R-:W0:Y:S08]  /*0110*/  LDC.64 R2, c[0x0][0x388] ;  /* 0x0000e200ff027b82 */ /* 0x000e300000000a00 */
[----:B------:R-:W1:Y:S01]  /*0120*/  LDC.64 R4, c[0x0][0x390] ;  /* 0x0000e400ff047b82 */ /* 0x000e620000000a00 */
[----:B0-----:R-:W-:-:S06]  /*0130*/  IMAD.WIDE R2, R7, 0x4, R2 ;  /* 0x0000000407027825 */ /* 0x001fcc00078e0202 */
[----:B------:R-:W2:Y:S01]  /*0140*/  LDG.E R2, desc[UR4][R2.64] ;  /* 0x0000000402027981 */ /* 0x000ea2000c1e1900 */
[----:B-1----:R-:W-:-:S05]  /*0150*/  IMAD.WIDE R4, R7, 0x4, R4 ;  /* 0x0000000407047825 */ /* 0x002fca00078e0204 */
[----:B------:R-:W2:Y:S02]  /*0160*/  LDG.E R7, desc[UR4][R4.64] ;  /* 0x0000000404077981 */ /* 0x000ea4000c1e1900 */
[----:B--2---:R-:W-:-:S05]  /*0170*/  FADD R7, R2, R7 ;  /* 0x0000000702077221 */ /* 0x004fca0000000000 */
[----:B------:R-:W-:Y:S01]  /*0180*/  STG.E desc[UR4][R4.64], R7 ;  /* 0x0000000704007986 */ /* 0x000fe2000c101904 */
[----:B------:R-:W-:Y:S05]  /*0190*/  EXIT ;  /* 0x000000000000794d */ /* 0x000fea0003800000 */
.L_x_94:
[----:B------:R-:W0:Y:S01]  /*01a0*/  LDC.64 R2, c[0x0][0x388] ;  /* 0x0000e200ff027b82 */ /* 0x000e220000000a00 */
[----:B------:R-:W1:Y:S07]  /*01b0*/  LDCU UR6, c[0x0][0x39c] ;  /* 0x00007380ff0677ac */ /* 0x000e6e0008000800 */
[----:B------:R-:W2:Y:S01]  /*01c0*/  LDC.64 R4, c[0x0][0x390] ;  /* 0x0000e400ff047b82 */ /* 0x000ea20000000a00 */
[----:B0-----:R-:W-:-:S06]  /*01d0*/  IMAD.WIDE R2, R7, 0x4, R2 ;  /* 0x0000000407027825 */ /* 0x001fcc00078e0202 */
[----:B------:R-:W1:Y:S01]  /*01e0*/  LDG.E R2, desc[UR4][R2.64] ;  /* 0x0000000402027981 */ /* 0x000e62000c1e1900 */
[----:B--2---:R-:W-:-:S05]  /*01f0*/  IMAD.WIDE R4, R7, 0x4, R4 ;  /* 0x0000000407047825 */ /* 0x004fca00078e0204 */
[----:B------:R-:W1:Y:S02]  /*0200*/  LDG.E R7, desc[UR4][R4.64] ;  /* 0x0000000404077981 */ /* 0x000e64000c1e1900 */
[----:B-1----:R-:W-:-:S05]  /*0210*/  FFMA R7, R2, UR6, R7 ;  /* 0x0000000602077c23 */ /* 0x002fca0008000007 */
[----:B------:R-:W-:Y:S01]  /*0220*/  STG.E desc[UR4][R4.64], R7 ;  /* 0x0000000704007986 */ /* 0x000fe2000c101904 */
[----:B------:R-:W-:Y:S05]  /*0230*/  EXIT ;  /* 0x000000000000794d */ /* 0x000fea0003800000 */
.L_x_95:
        /* <DEDUP_REMOVED lines=12> */
.L_x_125:


//--------------------- .text.leakyRelu_backward  --------------------------
	.section	.text.leakyRelu_backward,"ax",@progbits
	.align	128
        .global         leakyRelu_backward
        .type           leakyRelu_backward,@function
        .size           leakyRelu_backward,(.L_x_126 - leakyRelu_backward)
        .other          leakyRelu_backward,@"STO_CUDA_ENTRY STV_DEFAULT"
leakyRelu_backward:
.text.leakyRelu_backward:
        /* <DEDUP_REMOVED lines=22> */
[----:B--2---:R-:W-:Y:S01]  /*0160*/  STG.E desc[UR4][R4.64], R3 ;  /* 0x0000000304007986 */ /* 0x004fe2000c101904 */
[----:B------:R-:W-:Y:S05]  /*0170*/  EXIT ;  /* 0x000000000000794d */ /* 0x000fea0003800000 */
.L_x_96:
[----:B------:R-:W0:Y:S01]  /*0180*/  LDC.64 R2, c[0x0][0x388] ;  /* 0x0000e200ff027b82 */ /* 0x000e220000000a00 */
[----:B------:R-:W1:Y:S07]  /*0190*/  LDCU UR6, c[0x0][0x39c] ;  /* 0x00007380ff0677ac */ /* 0x000e6e0008000800 */
[----:B------:R-:W2:Y:S01]  /*01a0*/  LDC.64 R4, c[0x0][0x390] ;  /* 0x0000e400ff047b82 */ /* 0x000ea20000000a00 */
[----:B0-----:R-:W-:-:S06]  /*01b0*/  IMAD.WIDE R2, R7, 0x4, R2 ;  /* 0x0000000407027825 */ /* 0x001fcc00078e0202 */
[----:B------:R-:W1:Y:S01]  /*01c0*/  LDG.E R2, desc[UR4][R2.64] ;  /* 0x0000000402027981 */ /* 0x000e62000c1e1900 */
[----:B--2---:R-:W-:-:S04]  /*01d0*/  IMAD.WIDE R4, R7, 0x4, R4 ;  /* 0x0000000407047825 */ /* 0x004fc800078e0204 */
[----:B-1----:R-:W-:-:S05]  /*01e0*/  FMUL R7, R2, UR6 ;  /* 0x0000000602077c20 */ /* 0x002fca0008400000 */
[----:B------:R-:W-:Y:S01]  /*01f0*/  STG.E desc[UR4][R4.64], R7 ;  /* 0x0000000704007986 */ /* 0x000fe2000c101904 */
[----:B------:R-:W-:Y:S05]  /*0200*/  EXIT ;  /* 0x000000000000794d */ /* 0x000fea0003800000 */
.L_x_97:
        /* <DEDUP_REMOVED lines=15> */
.L_x_126:


//--------------------- .text.leakyRelu_forward   --------------------------
	.section	.text.leakyRelu_forward,"ax",@progbits
	.align	128
        .global         leakyRelu_forward
        .type           leakyRelu_forward,@function
        .size           leakyRelu_forward,(.L_x_127 - leakyRelu_forward)
        .other          leakyRelu_forward,@"STO_CUDA_ENTRY STV_DEFAULT"
leakyRelu_forward:
.text.leakyRelu_forward:
        /* <DEDUP_REMOVED lines=14> */
[----:B-1----:R-:W2:Y:S02]  /*00e0*/  LDG.E R9, desc[UR4][R2.64] ;  /* 0x0000000402097981 */ /* 0x002ea4000c1e1900 */
[----:B--2---:R-:W-:-:S13]  /*00f0*/  FSETP.GT.AND P0, PT, R9, RZ, PT ;  /* 0x000000ff0900720b */ /* 0x004fda0003f04000 */
[----:B------:R-:W0:Y:S02]  /*0100*/  @P0 LDC.64 R4, c[0x0][0x388] ;  /* 0x0000e200ff040b82 */ /* 0x000e240000000a00 */
[----:B0-----:R-:W-:-:S05]  /*0110*/  @P0 IMAD.WIDE R4, R7, 0x4, R4 ;  /* 0x0000000407040825 */ /* 0x001fca00078e0204 */
[----:B------:R0:W-:Y:S01]  /*0120*/  @P0 STG.E desc[UR4][R4.64], R9 ;  /* 0x0000000904000986 */ /* 0x0001e2000c101904 */
[----:B------:R-:W-:Y:S05]  /*0130*/  @P0 EXIT ;  /* 0x000000000000094d */ /* 0x000fea0003800000 */
[----:B------:R-:W1:Y:S01]  /*0140*/  LDC.64 R2, c[0x0][0x388] ;  /* 0x0000e200ff027b82 */ /* 0x000e620000000a00 */
[----:B------:R-:W0:Y:S02]  /*0150*/  LDCU UR6, c[0x0][0x394] ;  /* 0x00007280ff0677ac */ /* 0x000e240008000800 */
[----:B0-----:R-:W-:Y:S01]  /*0160*/  FMUL R9, R9, UR6 ;  /* 0x0000000609097c20 */ /* 0x001fe20008400000 */
[----:B-1----:R-:W-:-:S05]  /*0170*/  IMAD.WIDE R2, R7, 0x4, R2 ;  /* 0x0000000407027825 */ /* 0x002fca00078e0202 */
[----:B------:R-:W-:Y:S01]  /*0180*/  STG.E desc[UR4][R2.64], R9 ;  /* 0x0000000902007986 */ /* 0x000fe2000c101904 */
[----:B------:R-:W-:Y:S05]  /*0190*/  EXIT ;  /* 0x000000000000794d */ /* 0x000fea0003800000 */
.L_x_98:
        /* <DEDUP_REMOVED lines=14> */
.L_x_127:


//--------------------- .text.relu_backward_temp  --------------------------
	.section	.text.relu_backward_temp,"ax",@progbits
	.align	128
        .global         relu_backward_temp
        .type           relu_backward_temp,@function
        .size           relu_backward_temp,(.L_x_128 - relu_backward_temp)
        .other          relu_backward_temp,@"STO_CUDA_ENTRY STV_DEFAULT"
relu_backward_temp:
.text.relu_backward_temp:
        /* <DEDUP_REMOVED lines=26> */
.L_x_99:
[----:B------:R-:W0:Y:S02]  /*01a0*/  LDC.64 R2, c[0x0][0x390] ;  /* 0x0000e400ff027b82 */ /* 0x000e240000000a00 */
[----:B0-----:R-:W-:-:S05]  /*01b0*/  IMAD.WIDE R2, R7, 0x4, R2 ;  /* 0x0000000407027825 */ /* 0x001fca00078e0202 */
[----:B------:R-:W2:Y:S02]  /*01c0*/  LDG.E R5, desc[UR4][R2.64] ;  /* 0x0000000402057981 */ /* 0x000ea4000c1e1900 */
[----:B--2---:R-:W-:-:S05]  /*01d0*/  FADD R5, RZ, R5 ;  /* 0x00000005ff057221 */ /* 0x004fca0000000000 */
[----:B------:R-:W-:Y:S01]  /*01e0*/  STG.E desc[UR4][R2.64], R5 ;  /* 0x0000000502007986 */ /* 0x000fe2000c101904 */
[----:B------:R-:W-:Y:S05]  /*01f0*/  EXIT ;  /* 0x000000000000794d */ /* 0x000fea0003800000 */
.L_x_100:
        /* <DEDUP_REMOVED lines=16> */
.L_x_128:


//--------------------- .text.relu_backward       --------------------------
	.section	.text.relu_backward,"ax",@progbits
	.align	128
        .global         relu_backward
        .type           relu_backward,@function
        .size           relu_backward,(.L_x_129 - relu_backward)
        .other          relu_backward,@"STO_CUDA_ENTRY STV_DEFAULT"
relu_backward:
.text.relu_backward:
        /* <DEDUP_REMOVED lines=24> */
.L_x_101:
[----:B------:R-:W0:Y:S02]  /*0180*/  LDC.64 R2, c[0x0][0x390] ;  /* 0x0000e400ff027b82 */ /* 0x000e240000000a00 */
[----:B0-----:R-:W-:-:S05]  /*0190*/  IMAD.WIDE R2, R7, 0x4, R2 ;  /* 0x0000000407027825 */ /* 0x001fca00078e0202 */
[----:B------:R-:W-:Y:S01]  /*01a0*/  STG.E desc[UR4][R2.64], RZ ;  /* 0x000000ff02007986 */ /* 0x000fe2000c101904 */
[----:B------:R-:W-:Y:S05]  /*01b0*/  EXIT ;  /* 0x000000000000794d */ /* 0x000fea0003800000 */
.L_x_102:
        /* <DEDUP_REMOVED lines=12> */
.L_x_129:


//--------------------- .text.relu_forward        --------------------------
	.section	.text.relu_forward,"ax",@progbits
	.align	128
        .global         relu_forward
        .type           relu_forward,@function
        .size           relu_forward,(.L_x_130 - relu_forward)
        .other          relu_forward,@"STO_CUDA_ENTRY STV_DEFAULT"
relu_forward:
.text.relu_forward:
        /* <DEDUP_REMOVED lines=16> */
[----:B------:R-:W0:Y:S02]  /*0100*/  @P0 LDC.64 R4, c[0x0][0x388] ;  /* 0x0000e200ff040b82 */ /* 0x000e240000000a00 */
[----:B0-----:R-:W-:-:S05]  /*0110*/  @P0 IMAD.WIDE R4, R7, 0x4, R4 ;  /* 0x0000000407040825 */ /* 0x001fca00078e0204 */
[----:B------:R0:W-:Y:S01]  /*0120*/  @P0 STG.E desc[UR4][R4.64], R3 ;  /* 0x0000000304000986 */ /* 0x0001e2000c101904 */
[----:B------:R-:W-:Y:S05]  /*0130*/  @P0 EXIT ;  /* 0x000000000000094d */ /* 0x000fea0003800000 */
[----:B0-----:R-:W0:Y:S02]  /*0140*/  LDC.64 R2, c[0x0][0x388] ;  /* 0x0000e200ff027b82 */ /* 0x001e240000000a00 */
[----:B0-----:R-:W-:-:S05]  /*0150*/  IMAD.WIDE R2, R7, 0x4, R2 ;  /* 0x0000000407027825 */ /* 0x001fca00078e0202 */
[----:B------:R-:W-:Y:S01]  /*0160*/  STG.E desc[UR4][R2.64], RZ ;  /* 0x000000ff02007986 */ /* 0x000fe2000c101904 */
[----:B------:R-:W-:Y:S05]  /*0170*/  EXIT ;  /* 0x000000000000794d */ /* 0x000fea0003800000 */
.L_x_103:
        /* <DEDUP_REMOVED lines=16> */
.L_x_130:


//--------------------- .nv.shared.reserved.0     --------------------------
	.section	.nv.shared.reserved.0,"aw",@nobits
	.weak		__nv_reservedSMEM_offset_0_alias
	.size		__nv_reservedSMEM_offset_0_alias, 0, 64
	.other		__nv_reservedSMEM_offset_0_alias,@"STO_CUDA_RESERVED_SHARED STV_DEFAULT"
__nv_reservedSMEM_offset_0_alias:
	.zero		0
	.zero		64


//--------------------- .nv.constant0.gelu_bwd_cuda --------------------------
	.section	.nv.constant0.gelu_bwd_cuda,"a",@progbits
	.sectionflags	@""
	.align	4
.nv.constant0.gelu_bwd_cuda:
	.zero		924


//--------------------- .nv.constant0.gelu_fwd_cuda --------------------------
	.section	.nv.constant0.gelu_fwd_cuda,"a",@progbits
	.sectionflags	@""
	.align	4
.nv.constant0.gelu_fwd_cuda:
	.zero		916


//--------------------- .nv.constant0.gelu_backward --------------------------
	.section	.nv.constant0.gelu_backward,"a",@progbits
	.sectionflags	@""
	.align	4
.nv.constant0.gelu_backward:
	.zero		924


//--------------------- .nv.constant0.gelu_forward --------------------------
	.section	.nv.constant0.gelu_forward,"a",@progbits
	.sectionflags	@""
	.align	4
.nv.constant0.gelu_forward:
	.zero		916


//--------------------- .nv.constant0.silu_backward_temp --------------------------
	.section	.nv.constant0.silu_backward_temp,"a",@progbits
	.sectionflags	@""
	.align	4
.nv.constant0.silu_backward_temp:
	.zero		932


//--------------------- .nv.constant0.silu_backward --------------------------
	.section	.nv.constant0.silu_backward,"a",@progbits
	.sectionflags	@""
	.align	4
.nv.constant0.silu_backward:
	.zero		932


//--------------------- .nv.constant0.silu_forward --------------------------
	.section	.nv.constant0.silu_forward,"a",@progbits
	.sectionflags	@""
	.align	4
.nv.constant0.silu_forward:
	.zero		916


//--------------------- .nv.constant0.tanh_backward_temp --------------------------
	.section	.nv.constant0.tanh_backward_temp,"a",@progbits
	.sectionflags	@""
	.align	4
.nv.constant0.tanh_backward_temp:
	.zero		924


//--------------------- .nv.constant0.tanh_backward --------------------------
	.section	.nv.constant0.tanh_backward,"a",@progbits
	.sectionflags	@""
	.align	4
.nv.constant0.tanh_backward:
	.zero		924


//--------------------- .nv.constant0.tanh_forward --------------------------
	.section	.nv.constant0.tanh_forward,"a",@progbits
	.sectionflags	@""
	.align	4
.nv.constant0.tanh_forward:
	.zero		916


//--------------------- .nv.constant0.sigmod_backward_temp --------------------------
	.section	.nv.constant0.sigmod_backward_temp,"a",@progbits
	.sectionflags	@""
	.align	4
.nv.constant0.sigmod_backward_temp:
	.zero		924


//--------------------- .nv.constant0.sigmod_backward --------------------------
	.section	.nv.constant0.sigmod_backward,"a",@progbits
	.sectionflags	@""
	.align	4
.nv.constant0.sigmod_backward:
	.zero		924


//--------------------- .nv.constant0.sigmod_forward --------------------------
	.section	.nv.constant0.sigmod_forward,"a",@progbits
	.sectionflags	@""
	.align	4
.nv.constant0.sigmod_forward:
	.zero		916


//--------------------- .nv.constant0.leakyRelu_backward_temp --------------------------
	.section	.nv.constant0.leakyRelu_backward_temp,"a",@progbits
	.sectionflags	@""
	.align	4
.nv.constant0.leakyRelu_backward_temp:
	.zero		928


//--------------------- .nv.constant0.leakyRelu_backward --------------------------
	.section	.nv.constant0.leakyRelu_backward,"a",@progbits
	.sectionflags	@""
	.align	4
.nv.constant0.leakyRelu_backward:
	.zero		928


//--------------------- .nv.constant0.leakyRelu_forward --------------------------
	.section	.nv.constant0.leakyRelu_forward,"a",@progbits
	.sectionflags	@""
	.align	4
.nv.constant0.leakyRelu_forward:
	.zero		920


//--------------------- .nv.constant0.relu_backward_temp --------------------------
	.section	.nv.constant0.relu_backward_temp,"a",@progbits
	.sectionflags	@""
	.align	4
.nv.constant0.relu_backward_temp:
	.zero		924


//--------------------- .nv.constant0.relu_backward --------------------------
	.section	.nv.constant0.relu_backward,"a",@progbits
	.sectionflags	@""
	.align	4
.nv.constant0.relu_backward:
	.zero		924


//--------------------- .nv.constant0.relu_forward --------------------------
	.section	.nv.constant0.relu_forward,"a",@progbits
	.sectionflags	@""
	.align	4
.nv.constant0.relu_forward:
	.zero		916


//--------------------- SYMBOLS --------------------------

	.type		.nv.reservedSmem.offset0,@object
	.size		.nv.reservedSmem.offset0,0x4
